//
// Generated by NVIDIA NVVM Compiler
//
// Compiler Build ID: CL-36424714
// Cuda compilation tools, release 13.0, V13.0.88
// Based on NVVM 20.0.0
//

.version 9.0
.target sm_100
.address_size 64

	// .globl	_Z14init_centroids8points_tS_

.visible .entry _Z14init_centroids8points_tS_(
	.param .align 8 .b8 _Z14init_centroids8points_tS__param_0[16],
	.param .align 8 .b8 _Z14init_centroids8points_tS__param_1[16]
)
{
	.reg .pred 	%p<7>;
	.reg .b32 	%r<43>;
	.reg .b64 	%rd<23>;
	.reg .b64 	%fd<6>;

	ld.param.v2.u32 	{%r14, %r15}, [_Z14init_centroids8points_tS__param_0];
	ld.param.u64 	%rd3, [_Z14init_centroids8points_tS__param_1+8];
	ld.param.u64 	%rd4, [_Z14init_centroids8points_tS__param_0+8];
	ld.param.v2.u32 	{%r16, %r17}, [_Z14init_centroids8points_tS__param_1];
	cvta.to.global.u64 	%rd1, %rd4;
	cvta.to.global.u64 	%rd2, %rd3;
	mov.u32 	%r18, %nctaid.x;
	mov.u32 	%r19, %ntid.x;
	mul.lo.s32 	%r1, %r18, %r19;
	mov.u32 	%r20, %ctaid.x;
	mov.u32 	%r21, %tid.x;
	mad.lo.s32 	%r41, %r20, %r19, %r21;
	mul.lo.s32 	%r3, %r16, %r17;
	mul.lo.s32 	%r4, %r14, %r15;
	setp.ge.s32 	%p1, %r41, %r3;
	@%p1 bra 	$L__BB0_7;
	add.s32 	%r22, %r41, %r1;
	max.s32 	%r23, %r3, %r22;
	setp.lt.s32 	%p2, %r22, %r3;
	selp.u32 	%r24, 1, 0, %p2;
	add.s32 	%r25, %r22, %r24;
	sub.s32 	%r26, %r23, %r25;
	div.u32 	%r27, %r26, %r1;
	add.s32 	%r5, %r27, %r24;
	and.b32  	%r28, %r5, 3;
	setp.eq.s32 	%p3, %r28, 3;
	@%p3 bra 	$L__BB0_4;
	add.s32 	%r29, %r5, 1;
	and.b32  	%r30, %r29, 3;
	neg.s32 	%r39, %r30;
$L__BB0_3:
	.pragma "nounroll";
	mul.wide.s32 	%rd5, %r41, 8;
	add.s64 	%rd6, %rd2, %rd5;
	rem.s32 	%r31, %r41, %r4;
	mul.wide.s32 	%rd7, %r31, 8;
	add.s64 	%rd8, %rd1, %rd7;
	ld.global.f64 	%fd1, [%rd8];
	st.global.f64 	[%rd6], %fd1;
	add.s32 	%r41, %r41, %r1;
	add.s32 	%r39, %r39, 1;
	setp.ne.s32 	%p4, %r39, 0;
	@%p4 bra 	$L__BB0_3;
$L__BB0_4:
	setp.lt.u32 	%p5, %r5, 3;
	@%p5 bra 	$L__BB0_7;
	mul.wide.s32 	%rd15, %r1, 8;
$L__BB0_6:
	rem.s32 	%r32, %r41, %r4;
	mul.wide.s32 	%rd9, %r32, 8;
	add.s64 	%rd10, %rd1, %rd9;
	ld.global.f64 	%fd2, [%rd10];
	mul.wide.s32 	%rd11, %r41, 8;
	add.s64 	%rd12, %rd2, %rd11;
	st.global.f64 	[%rd12], %fd2;
	add.s32 	%r33, %r41, %r1;
	rem.s32 	%r34, %r33, %r4;
	mul.wide.s32 	%rd13, %r34, 8;
	add.s64 	%rd14, %rd1, %rd13;
	ld.global.f64 	%fd3, [%rd14];
	add.s64 	%rd16, %rd12, %rd15;
	st.global.f64 	[%rd16], %fd3;
	add.s32 	%r35, %r33, %r1;
	rem.s32 	%r36, %r35, %r4;
	mul.wide.s32 	%rd17, %r36, 8;
	add.s64 	%rd18, %rd1, %rd17;
	ld.global.f64 	%fd4, [%rd18];
	add.s64 	%rd19, %rd16, %rd15;
	st.global.f64 	[%rd19], %fd4;
	add.s32 	%r37, %r35, %r1;
	rem.s32 	%r38, %r37, %r4;
	mul.wide.s32 	%rd20, %r38, 8;
	add.s64 	%rd21, %rd1, %rd20;
	ld.global.f64 	%fd5, [%rd21];
	add.s64 	%rd22, %rd19, %rd15;
	st.global.f64 	[%rd22], %fd5;
	add.s32 	%r41, %r37, %r1;
	setp.lt.s32 	%p6, %r41, %r3;
	@%p6 bra 	$L__BB0_6;
$L__BB0_7:
	ret;

}
	// .globl	_Z13init_clusters8points_tS_Pi
.visible .entry _Z13init_clusters8points_tS_Pi(
	.param .align 8 .b8 _Z13init_clusters8points_tS_Pi_param_0[16],
	.param .align 8 .b8 _Z13init_clusters8points_tS_Pi_param_1[16],
	.param .u64 .ptr .align 1 _Z13init_clusters8points_tS_Pi_param_2
)
{
	.reg .pred 	%p<19>;
	.reg .b32 	%r<68>;
	.reg .b64 	%rd<50>;
	.reg .b64 	%fd<90>;

	ld.param.u64 	%rd12, [_Z13init_clusters8points_tS_Pi_param_1+8];
	ld.param.v2.u32 	{%r36, %r37}, [_Z13init_clusters8points_tS_Pi_param_0];
	ld.param.u64 	%rd11, [_Z13init_clusters8points_tS_Pi_param_0+8];
	ld.param.v2.u32 	{%r38, %r39}, [_Z13init_clusters8points_tS_Pi_param_1];
	ld.param.u64 	%rd13, [_Z13init_clusters8points_tS_Pi_param_2];
	cvta.to.global.u64 	%rd1, %rd13;
	cvta.to.global.u64 	%rd2, %rd11;
	mov.u32 	%r40, %nctaid.x;
	mov.u32 	%r41, %ntid.x;
	mul.lo.s32 	%r2, %r40, %r41;
	mov.u32 	%r42, %ctaid.x;
	mov.u32 	%r43, %tid.x;
	mad.lo.s32 	%r56, %r42, %r41, %r43;
	setp.ge.s32 	%p1, %r56, %r36;
	@%p1 bra 	$L__BB1_23;
	cvta.to.global.u64 	%rd3, %rd12;
	setp.lt.s32 	%p2, %r38, 1;
	@%p2 bra 	$L__BB1_23;
	setp.gt.s32 	%p3, %r39, 0;
	@%p3 bra 	$L__BB1_8;
	and.b32  	%r6, %r38, 3;
	and.b32  	%r7, %r38, 2147483644;
$L__BB1_4:
	setp.lt.u32 	%p4, %r38, 4;
	mov.b32 	%r66, 0;
	@%p4 bra 	$L__BB1_7;
	mov.b32 	%r65, 0;
	mov.f64 	%fd89, 0d7FEFFFFFFFFFFFFF;
$L__BB1_6:
	setp.gt.f64 	%p5, %fd89, 0d0000000000000000;
	selp.b32 	%r66, %r65, %r66, %p5;
	selp.f64 	%fd89, 0d0000000000000000, %fd89, %p5;
	add.s32 	%r65, %r65, 4;
	setp.ne.s32 	%p6, %r65, %r7;
	@%p6 bra 	$L__BB1_6;
$L__BB1_7:
	setp.eq.s32 	%p7, %r6, 0;
	selp.b32 	%r48, %r66, %r66, %p7;
	mul.wide.s32 	%rd14, %r56, 4;
	add.s64 	%rd15, %rd1, %rd14;
	st.global.u32 	[%rd15], %r48;
	add.s32 	%r56, %r56, %r2;
	setp.lt.s32 	%p8, %r56, %r36;
	@%p8 bra 	$L__BB1_4;
	bra.uni 	$L__BB1_23;
$L__BB1_8:
	and.b32  	%r8, %r39, 7;
	add.s32 	%r9, %r8, -1;
	and.b32  	%r10, %r39, 3;
	and.b32  	%r11, %r39, 2147483640;
	and.b32  	%r12, %r39, 1;
	neg.s32 	%r13, %r11;
$L__BB1_9:
	mul.lo.s32 	%r51, %r56, %r37;
	cvt.s64.s32 	%rd4, %r51;
	mul.wide.s32 	%rd16, %r51, 8;
	add.s64 	%rd17, %rd2, %rd16;
	add.s64 	%rd5, %rd17, 32;
	mov.b32 	%r58, 0;
	mov.f64 	%fd80, 0d7FEFFFFFFFFFFFFF;
$L__BB1_10:
	setp.lt.u32 	%p9, %r39, 8;
	mul.lo.s32 	%r17, %r58, %r39;
	mov.f64 	%fd88, 0d0000000000000000;
	mov.b32 	%r61, 0;
	@%p9 bra 	$L__BB1_13;
	mul.wide.u32 	%rd18, %r17, 8;
	add.s64 	%rd19, %rd3, %rd18;
	add.s64 	%rd48, %rd19, 32;
	mov.f64 	%fd88, 0d0000000000000000;
	mov.u64 	%rd49, %rd5;
	mov.u32 	%r59, %r13;
$L__BB1_12:
	.pragma "nounroll";
	ld.global.f64 	%fd22, [%rd49+-32];
	ld.global.f64 	%fd23, [%rd48+-32];
	sub.f64 	%fd24, %fd22, %fd23;
	fma.rn.f64 	%fd25, %fd24, %fd24, %fd88;
	ld.global.f64 	%fd26, [%rd49+-24];
	ld.global.f64 	%fd27, [%rd48+-24];
	sub.f64 	%fd28, %fd26, %fd27;
	fma.rn.f64 	%fd29, %fd28, %fd28, %fd25;
	ld.global.f64 	%fd30, [%rd49+-16];
	ld.global.f64 	%fd31, [%rd48+-16];
	sub.f64 	%fd32, %fd30, %fd31;
	fma.rn.f64 	%fd33, %fd32, %fd32, %fd29;
	ld.global.f64 	%fd34, [%rd49+-8];
	ld.global.f64 	%fd35, [%rd48+-8];
	sub.f64 	%fd36, %fd34, %fd35;
	fma.rn.f64 	%fd37, %fd36, %fd36, %fd33;
	ld.global.f64 	%fd38, [%rd49];
	ld.global.f64 	%fd39, [%rd48];
	sub.f64 	%fd40, %fd38, %fd39;
	fma.rn.f64 	%fd41, %fd40, %fd40, %fd37;
	ld.global.f64 	%fd42, [%rd49+8];
	ld.global.f64 	%fd43, [%rd48+8];
	sub.f64 	%fd44, %fd42, %fd43;
	fma.rn.f64 	%fd45, %fd44, %fd44, %fd41;
	ld.global.f64 	%fd46, [%rd49+16];
	ld.global.f64 	%fd47, [%rd48+16];
	sub.f64 	%fd48, %fd46, %fd47;
	fma.rn.f64 	%fd49, %fd48, %fd48, %fd45;
	ld.global.f64 	%fd50, [%rd49+24];
	ld.global.f64 	%fd51, [%rd48+24];
	sub.f64 	%fd52, %fd50, %fd51;
	fma.rn.f64 	%fd88, %fd52, %fd52, %fd49;
	add.s32 	%r59, %r59, 8;
	add.s64 	%rd49, %rd49, 64;
	add.s64 	%rd48, %rd48, 64;
	setp.ne.s32 	%p10, %r59, 0;
	mov.u32 	%r61, %r11;
	@%p10 bra 	$L__BB1_12;
$L__BB1_13:
	setp.eq.s32 	%p11, %r8, 0;
	@%p11 bra 	$L__BB1_21;
	setp.lt.u32 	%p12, %r9, 3;
	@%p12 bra 	$L__BB1_16;
	cvt.u64.u32 	%rd20, %r61;
	add.s64 	%rd21, %rd20, %rd4;
	shl.b64 	%rd22, %rd21, 3;
	add.s64 	%rd23, %rd2, %rd22;
	ld.global.f64 	%fd54, [%rd23];
	add.s32 	%r53, %r61, %r17;
	mul.wide.u32 	%rd24, %r53, 8;
	add.s64 	%rd25, %rd3, %rd24;
	ld.global.f64 	%fd55, [%rd25];
	sub.f64 	%fd56, %fd54, %fd55;
	fma.rn.f64 	%fd57, %fd56, %fd56, %fd88;
	ld.global.f64 	%fd58, [%rd23+8];
	cvt.u64.u32 	%rd26, %r17;
	add.s64 	%rd27, %rd20, %rd26;
	shl.b64 	%rd28, %rd27, 3;
	add.s64 	%rd29, %rd3, %rd28;
	ld.global.f64 	%fd59, [%rd29+8];
	sub.f64 	%fd60, %fd58, %fd59;
	fma.rn.f64 	%fd61, %fd60, %fd60, %fd57;
	ld.global.f64 	%fd62, [%rd23+16];
	ld.global.f64 	%fd63, [%rd29+16];
	sub.f64 	%fd64, %fd62, %fd63;
	fma.rn.f64 	%fd65, %fd64, %fd64, %fd61;
	ld.global.f64 	%fd66, [%rd23+24];
	ld.global.f64 	%fd67, [%rd29+24];
	sub.f64 	%fd68, %fd66, %fd67;
	fma.rn.f64 	%fd88, %fd68, %fd68, %fd65;
	add.s32 	%r61, %r61, 4;
$L__BB1_16:
	setp.eq.s32 	%p13, %r10, 0;
	@%p13 bra 	$L__BB1_21;
	setp.eq.s32 	%p14, %r10, 1;
	@%p14 bra 	$L__BB1_19;
	cvt.u64.u32 	%rd30, %r61;
	add.s64 	%rd31, %rd30, %rd4;
	shl.b64 	%rd32, %rd31, 3;
	add.s64 	%rd33, %rd2, %rd32;
	ld.global.f64 	%fd70, [%rd33];
	add.s32 	%r54, %r61, %r17;
	mul.wide.u32 	%rd34, %r54, 8;
	add.s64 	%rd35, %rd3, %rd34;
	ld.global.f64 	%fd71, [%rd35];
	sub.f64 	%fd72, %fd70, %fd71;
	fma.rn.f64 	%fd73, %fd72, %fd72, %fd88;
	ld.global.f64 	%fd74, [%rd33+8];
	cvt.u64.u32 	%rd36, %r17;
	add.s64 	%rd37, %rd30, %rd36;
	shl.b64 	%rd38, %rd37, 3;
	add.s64 	%rd39, %rd3, %rd38;
	ld.global.f64 	%fd75, [%rd39+8];
	sub.f64 	%fd76, %fd74, %fd75;
	fma.rn.f64 	%fd88, %fd76, %fd76, %fd73;
	add.s32 	%r61, %r61, 2;
$L__BB1_19:
	setp.eq.s32 	%p15, %r12, 0;
	@%p15 bra 	$L__BB1_21;
	cvt.u64.u32 	%rd40, %r61;
	add.s64 	%rd41, %rd40, %rd4;
	shl.b64 	%rd42, %rd41, 3;
	add.s64 	%rd43, %rd2, %rd42;
	ld.global.f64 	%fd77, [%rd43];
	add.s32 	%r55, %r61, %r17;
	mul.wide.u32 	%rd44, %r55, 8;
	add.s64 	%rd45, %rd3, %rd44;
	ld.global.f64 	%fd78, [%rd45];
	sub.f64 	%fd79, %fd77, %fd78;
	fma.rn.f64 	%fd88, %fd79, %fd79, %fd88;
$L__BB1_21:
	setp.lt.f64 	%p16, %fd88, %fd80;
	selp.b32 	%r57, %r58, %r57, %p16;
	selp.f64 	%fd80, %fd88, %fd80, %p16;
	add.s32 	%r58, %r58, 1;
	setp.ne.s32 	%p17, %r58, %r38;
	@%p17 bra 	$L__BB1_10;
	mul.wide.s32 	%rd46, %r56, 4;
	add.s64 	%rd47, %rd1, %rd46;
	st.global.u32 	[%rd47], %r57;
	add.s32 	%r56, %r56, %r2;
	setp.lt.s32 	%p18, %r56, %r36;
	@%p18 bra 	$L__BB1_9;
$L__BB1_23:
	ret;

}
	// .globl	_Z19d_compute_centroids8points_tS_PiS0_
.visible .entry _Z19d_compute_centroids8points_tS_PiS0_(
	.param .align 8 .b8 _Z19d_compute_centroids8points_tS_PiS0__param_0[16],
	.param .align 8 .b8 _Z19d_compute_centroids8points_tS_PiS0__param_1[16],
	.param .u64 .ptr .align 1 _Z19d_compute_centroids8points_tS_PiS0__param_2,
	.param .u64 .ptr .align 1 _Z19d_compute_centroids8points_tS_PiS0__param_3
)
{
	.reg .pred 	%p<100>;
	.reg .b32 	%r<196>;
	.reg .b64 	%rd<115>;
	.reg .b64 	%fd<157>;

	ld.param.v2.u32 	{%r94, %r95}, [_Z19d_compute_centroids8points_tS_PiS0__param_0];
	ld.param.u64 	%rd13, [_Z19d_compute_centroids8points_tS_PiS0__param_1+8];
	ld.param.u64 	%rd12, [_Z19d_compute_centroids8points_tS_PiS0__param_0+8];
	ld.param.v2.u32 	{%r96, %r3}, [_Z19d_compute_centroids8points_tS_PiS0__param_1];
	ld.param.u64 	%rd14, [_Z19d_compute_centroids8points_tS_PiS0__param_2];
	ld.param.u64 	%rd15, [_Z19d_compute_centroids8points_tS_PiS0__param_3];
	cvta.to.global.u64 	%rd1, %rd14;
	cvta.to.global.u64 	%rd2, %rd15;
	cvta.to.global.u64 	%rd3, %rd12;
	cvta.to.global.u64 	%rd4, %rd13;
	mov.u32 	%r97, %nctaid.x;
	mov.u32 	%r98, %ntid.x;
	mul.lo.s32 	%r99, %r97, %r98;
	mov.u32 	%r100, %ctaid.x;
	mov.u32 	%r101, %tid.x;
	mad.lo.s32 	%r102, %r100, %r98, %r101;
	mul.lo.s32 	%r103, %r96, %r102;
	div.s32 	%r189, %r103, %r99;
	add.s32 	%r104, %r103, %r96;
	div.s32 	%r5, %r104, %r99;
	setp.ge.s32 	%p1, %r189, %r5;
	@%p1 bra 	$L__BB2_26;
	setp.lt.s32 	%p2, %r3, 1;
	@%p2 bra 	$L__BB2_15;
	and.b32  	%r6, %r3, 7;
	add.s32 	%r7, %r6, -1;
	and.b32  	%r8, %r3, 3;
	and.b32  	%r9, %r3, 2147483640;
	and.b32  	%r10, %r3, 1;
	mov.u32 	%r171, %r189;
$L__BB2_3:
	setp.lt.u32 	%p11, %r3, 8;
	mul.wide.s32 	%rd24, %r171, 4;
	add.s64 	%rd25, %rd2, %rd24;
	mov.b32 	%r174, 0;
	st.global.u32 	[%rd25], %r174;
	mul.lo.s32 	%r12, %r171, %r3;
	@%p11 bra 	$L__BB2_6;
	mov.b32 	%r172, 0;
$L__BB2_5:
	.pragma "nounroll";
	add.s32 	%r114, %r172, %r12;
	mul.wide.s32 	%rd26, %r114, 8;
	add.s64 	%rd27, %rd4, %rd26;
	mov.b64 	%rd28, 0;
	st.global.u64 	[%rd27], %rd28;
	st.global.u64 	[%rd27+8], %rd28;
	st.global.u64 	[%rd27+16], %rd28;
	st.global.u64 	[%rd27+24], %rd28;
	st.global.u64 	[%rd27+32], %rd28;
	st.global.u64 	[%rd27+40], %rd28;
	st.global.u64 	[%rd27+48], %rd28;
	st.global.u64 	[%rd27+56], %rd28;
	add.s32 	%r172, %r172, 8;
	setp.eq.s32 	%p12, %r172, %r9;
	mov.u32 	%r174, %r9;
	@%p12 bra 	$L__BB2_6;
	bra.uni 	$L__BB2_5;
$L__BB2_6:
	setp.eq.s32 	%p13, %r6, 0;
	@%p13 bra 	$L__BB2_14;
	setp.lt.u32 	%p14, %r7, 3;
	@%p14 bra 	$L__BB2_9;
	add.s32 	%r115, %r174, %r12;
	mul.wide.s32 	%rd29, %r115, 8;
	add.s64 	%rd30, %rd4, %rd29;
	mov.b64 	%rd31, 0;
	st.global.u64 	[%rd30], %rd31;
	st.global.u64 	[%rd30+8], %rd31;
	st.global.u64 	[%rd30+16], %rd31;
	st.global.u64 	[%rd30+24], %rd31;
	add.s32 	%r174, %r174, 4;
$L__BB2_9:
	setp.eq.s32 	%p15, %r8, 0;
	@%p15 bra 	$L__BB2_14;
	setp.eq.s32 	%p16, %r8, 1;
	@%p16 bra 	$L__BB2_12;
	add.s32 	%r116, %r174, %r12;
	mul.wide.s32 	%rd32, %r116, 8;
	add.s64 	%rd33, %rd4, %rd32;
	mov.b64 	%rd34, 0;
	st.global.u64 	[%rd33], %rd34;
	st.global.u64 	[%rd33+8], %rd34;
	add.s32 	%r174, %r174, 2;
$L__BB2_12:
	setp.eq.s32 	%p17, %r10, 0;
	@%p17 bra 	$L__BB2_14;
	add.s32 	%r117, %r174, %r12;
	mul.wide.s32 	%rd35, %r117, 8;
	add.s64 	%rd36, %rd4, %rd35;
	mov.b64 	%rd37, 0;
	st.global.u64 	[%rd36], %rd37;
$L__BB2_14:
	add.s32 	%r171, %r171, 1;
	setp.eq.s32 	%p18, %r171, %r5;
	@%p18 bra 	$L__BB2_26;
	bra.uni 	$L__BB2_3;
$L__BB2_15:
	sub.s32 	%r21, %r5, %r189;
	and.b32  	%r22, %r21, 7;
	sub.s32 	%r105, %r189, %r5;
	setp.gt.u32 	%p3, %r105, -8;
	mov.u32 	%r184, %r189;
	@%p3 bra 	$L__BB2_18;
	and.b32  	%r23, %r21, -8;
	mov.b32 	%r185, 0;
	mov.u32 	%r184, %r189;
$L__BB2_17:
	.pragma "nounroll";
	mul.wide.s32 	%rd16, %r184, 4;
	add.s64 	%rd17, %rd2, %rd16;
	mov.b32 	%r107, 0;
	st.global.u32 	[%rd17], %r107;
	st.global.u32 	[%rd17+4], %r107;
	st.global.u32 	[%rd17+8], %r107;
	st.global.u32 	[%rd17+12], %r107;
	st.global.u32 	[%rd17+16], %r107;
	st.global.u32 	[%rd17+20], %r107;
	st.global.u32 	[%rd17+24], %r107;
	st.global.u32 	[%rd17+28], %r107;
	add.s32 	%r184, %r184, 8;
	add.s32 	%r185, %r185, 8;
	setp.eq.s32 	%p4, %r185, %r23;
	@%p4 bra 	$L__BB2_18;
	bra.uni 	$L__BB2_17;
$L__BB2_18:
	setp.eq.s32 	%p5, %r22, 0;
	@%p5 bra 	$L__BB2_26;
	and.b32  	%r25, %r21, 3;
	setp.lt.u32 	%p6, %r22, 4;
	@%p6 bra 	$L__BB2_21;
	mul.wide.s32 	%rd18, %r184, 4;
	add.s64 	%rd19, %rd2, %rd18;
	mov.b32 	%r108, 0;
	st.global.u32 	[%rd19], %r108;
	st.global.u32 	[%rd19+4], %r108;
	st.global.u32 	[%rd19+8], %r108;
	st.global.u32 	[%rd19+12], %r108;
	add.s32 	%r184, %r184, 4;
$L__BB2_21:
	setp.eq.s32 	%p7, %r25, 0;
	@%p7 bra 	$L__BB2_26;
	setp.eq.s32 	%p8, %r25, 1;
	@%p8 bra 	$L__BB2_24;
	mul.wide.s32 	%rd20, %r184, 4;
	add.s64 	%rd21, %rd2, %rd20;
	mov.b32 	%r109, 0;
	st.global.u32 	[%rd21], %r109;
	st.global.u32 	[%rd21+4], %r109;
	add.s32 	%r184, %r184, 2;
$L__BB2_24:
	and.b32  	%r110, %r21, 1;
	setp.eq.b32 	%p9, %r110, 1;
	not.pred 	%p10, %p9;
	@%p10 bra 	$L__BB2_26;
	mul.wide.s32 	%rd22, %r184, 4;
	add.s64 	%rd23, %rd2, %rd22;
	mov.b32 	%r111, 0;
	st.global.u32 	[%rd23], %r111;
$L__BB2_26:
	setp.lt.s32 	%p19, %r94, 1;
	@%p19 bra 	$L__BB2_84;
	setp.lt.s32 	%p20, %r95, 1;
	@%p20 bra 	$L__BB2_44;
	and.b32  	%r30, %r95, 15;
	and.b32  	%r31, %r95, 7;
	and.b32  	%r32, %r95, 2147483632;
	and.b32  	%r33, %r95, 3;
	mov.b32 	%r179, 0;
$L__BB2_29:
	mul.wide.u32 	%rd73, %r179, 4;
	add.s64 	%rd74, %rd1, %rd73;
	ld.global.u32 	%r35, [%rd74];
	setp.lt.s32 	%p74, %r35, %r189;
	setp.ge.s32 	%p75, %r35, %r5;
	or.pred  	%p76, %p74, %p75;
	@%p76 bra 	$L__BB2_43;
	setp.lt.u32 	%p77, %r95, 16;
	mul.wide.s32 	%rd75, %r35, 4;
	add.s64 	%rd76, %rd2, %rd75;
	ld.global.u32 	%r153, [%rd76];
	add.s32 	%r154, %r153, 1;
	st.global.u32 	[%rd76], %r154;
	mul.lo.s32 	%r36, %r35, %r3;
	mul.lo.s32 	%r37, %r179, %r95;
	mov.b32 	%r182, 0;
	@%p77 bra 	$L__BB2_33;
	mov.b32 	%r180, 0;
$L__BB2_32:
	.pragma "nounroll";
	add.s32 	%r156, %r180, %r36;
	add.s32 	%r157, %r180, %r37;
	mul.wide.u32 	%rd77, %r157, 8;
	add.s64 	%rd78, %rd3, %rd77;
	ld.global.f64 	%fd2, [%rd78];
	mul.wide.s32 	%rd79, %r156, 8;
	add.s64 	%rd80, %rd4, %rd79;
	ld.global.f64 	%fd3, [%rd80];
	add.f64 	%fd4, %fd2, %fd3;
	st.global.f64 	[%rd80], %fd4;
	ld.global.f64 	%fd5, [%rd78+8];
	ld.global.f64 	%fd6, [%rd80+8];
	add.f64 	%fd7, %fd5, %fd6;
	st.global.f64 	[%rd80+8], %fd7;
	ld.global.f64 	%fd8, [%rd78+16];
	ld.global.f64 	%fd9, [%rd80+16];
	add.f64 	%fd10, %fd8, %fd9;
	st.global.f64 	[%rd80+16], %fd10;
	ld.global.f64 	%fd11, [%rd78+24];
	ld.global.f64 	%fd12, [%rd80+24];
	add.f64 	%fd13, %fd11, %fd12;
	st.global.f64 	[%rd80+24], %fd13;
	ld.global.f64 	%fd14, [%rd78+32];
	ld.global.f64 	%fd15, [%rd80+32];
	add.f64 	%fd16, %fd14, %fd15;
	st.global.f64 	[%rd80+32], %fd16;
	ld.global.f64 	%fd17, [%rd78+40];
	ld.global.f64 	%fd18, [%rd80+40];
	add.f64 	%fd19, %fd17, %fd18;
	st.global.f64 	[%rd80+40], %fd19;
	ld.global.f64 	%fd20, [%rd78+48];
	ld.global.f64 	%fd21, [%rd80+48];
	add.f64 	%fd22, %fd20, %fd21;
	st.global.f64 	[%rd80+48], %fd22;
	ld.global.f64 	%fd23, [%rd78+56];
	ld.global.f64 	%fd24, [%rd80+56];
	add.f64 	%fd25, %fd23, %fd24;
	st.global.f64 	[%rd80+56], %fd25;
	ld.global.f64 	%fd26, [%rd78+64];
	ld.global.f64 	%fd27, [%rd80+64];
	add.f64 	%fd28, %fd26, %fd27;
	st.global.f64 	[%rd80+64], %fd28;
	ld.global.f64 	%fd29, [%rd78+72];
	ld.global.f64 	%fd30, [%rd80+72];
	add.f64 	%fd31, %fd29, %fd30;
	st.global.f64 	[%rd80+72], %fd31;
	ld.global.f64 	%fd32, [%rd78+80];
	ld.global.f64 	%fd33, [%rd80+80];
	add.f64 	%fd34, %fd32, %fd33;
	st.global.f64 	[%rd80+80], %fd34;
	ld.global.f64 	%fd35, [%rd78+88];
	ld.global.f64 	%fd36, [%rd80+88];
	add.f64 	%fd37, %fd35, %fd36;
	st.global.f64 	[%rd80+88], %fd37;
	ld.global.f64 	%fd38, [%rd78+96];
	ld.global.f64 	%fd39, [%rd80+96];
	add.f64 	%fd40, %fd38, %fd39;
	st.global.f64 	[%rd80+96], %fd40;
	ld.global.f64 	%fd41, [%rd78+104];
	ld.global.f64 	%fd42, [%rd80+104];
	add.f64 	%fd43, %fd41, %fd42;
	st.global.f64 	[%rd80+104], %fd43;
	ld.global.f64 	%fd44, [%rd78+112];
	ld.global.f64 	%fd45, [%rd80+112];
	add.f64 	%fd46, %fd44, %fd45;
	st.global.f64 	[%rd80+112], %fd46;
	ld.global.f64 	%fd47, [%rd78+120];
	ld.global.f64 	%fd48, [%rd80+120];
	add.f64 	%fd49, %fd47, %fd48;
	st.global.f64 	[%rd80+120], %fd49;
	add.s32 	%r180, %r180, 16;
	setp.eq.s32 	%p78, %r180, %r32;
	mov.u32 	%r182, %r32;
	@%p78 bra 	$L__BB2_33;
	bra.uni 	$L__BB2_32;
$L__BB2_33:
	setp.eq.s32 	%p79, %r30, 0;
	@%p79 bra 	$L__BB2_43;
	add.s32 	%r158, %r30, -1;
	setp.lt.u32 	%p80, %r158, 7;
	@%p80 bra 	$L__BB2_36;
	add.s32 	%r159, %r182, %r36;
	add.s32 	%r160, %r182, %r37;
	mul.wide.u32 	%rd81, %r160, 8;
	add.s64 	%rd82, %rd3, %rd81;
	ld.global.f64 	%fd50, [%rd82];
	mul.wide.s32 	%rd83, %r159, 8;
	add.s64 	%rd84, %rd4, %rd83;
	ld.global.f64 	%fd51, [%rd84];
	add.f64 	%fd52, %fd50, %fd51;
	st.global.f64 	[%rd84], %fd52;
	cvt.u64.u32 	%rd85, %r37;
	cvt.u64.u32 	%rd86, %r182;
	add.s64 	%rd87, %rd86, %rd85;
	shl.b64 	%rd88, %rd87, 3;
	add.s64 	%rd89, %rd3, %rd88;
	ld.global.f64 	%fd53, [%rd89+8];
	ld.global.f64 	%fd54, [%rd84+8];
	add.f64 	%fd55, %fd53, %fd54;
	st.global.f64 	[%rd84+8], %fd55;
	ld.global.f64 	%fd56, [%rd89+16];
	ld.global.f64 	%fd57, [%rd84+16];
	add.f64 	%fd58, %fd56, %fd57;
	st.global.f64 	[%rd84+16], %fd58;
	ld.global.f64 	%fd59, [%rd89+24];
	ld.global.f64 	%fd60, [%rd84+24];
	add.f64 	%fd61, %fd59, %fd60;
	st.global.f64 	[%rd84+24], %fd61;
	ld.global.f64 	%fd62, [%rd89+32];
	ld.global.f64 	%fd63, [%rd84+32];
	add.f64 	%fd64, %fd62, %fd63;
	st.global.f64 	[%rd84+32], %fd64;
	ld.global.f64 	%fd65, [%rd89+40];
	ld.global.f64 	%fd66, [%rd84+40];
	add.f64 	%fd67, %fd65, %fd66;
	st.global.f64 	[%rd84+40], %fd67;
	ld.global.f64 	%fd68, [%rd89+48];
	ld.global.f64 	%fd69, [%rd84+48];
	add.f64 	%fd70, %fd68, %fd69;
	st.global.f64 	[%rd84+48], %fd70;
	ld.global.f64 	%fd71, [%rd89+56];
	ld.global.f64 	%fd72, [%rd84+56];
	add.f64 	%fd73, %fd71, %fd72;
	st.global.f64 	[%rd84+56], %fd73;
	add.s32 	%r182, %r182, 8;
$L__BB2_36:
	setp.eq.s32 	%p81, %r31, 0;
	@%p81 bra 	$L__BB2_43;
	add.s32 	%r161, %r31, -1;
	setp.lt.u32 	%p82, %r161, 3;
	@%p82 bra 	$L__BB2_39;
	add.s32 	%r162, %r182, %r36;
	add.s32 	%r163, %r182, %r37;
	mul.wide.u32 	%rd90, %r163, 8;
	add.s64 	%rd91, %rd3, %rd90;
	ld.global.f64 	%fd74, [%rd91];
	mul.wide.s32 	%rd92, %r162, 8;
	add.s64 	%rd93, %rd4, %rd92;
	ld.global.f64 	%fd75, [%rd93];
	add.f64 	%fd76, %fd74, %fd75;
	st.global.f64 	[%rd93], %fd76;
	cvt.u64.u32 	%rd94, %r37;
	cvt.u64.u32 	%rd95, %r182;
	add.s64 	%rd96, %rd95, %rd94;
	shl.b64 	%rd97, %rd96, 3;
	add.s64 	%rd98, %rd3, %rd97;
	ld.global.f64 	%fd77, [%rd98+8];
	ld.global.f64 	%fd78, [%rd93+8];
	add.f64 	%fd79, %fd77, %fd78;
	st.global.f64 	[%rd93+8], %fd79;
	ld.global.f64 	%fd80, [%rd98+16];
	ld.global.f64 	%fd81, [%rd93+16];
	add.f64 	%fd82, %fd80, %fd81;
	st.global.f64 	[%rd93+16], %fd82;
	ld.global.f64 	%fd83, [%rd98+24];
	ld.global.f64 	%fd84, [%rd93+24];
	add.f64 	%fd85, %fd83, %fd84;
	st.global.f64 	[%rd93+24], %fd85;
	add.s32 	%r182, %r182, 4;
$L__BB2_39:
	setp.eq.s32 	%p83, %r33, 0;
	@%p83 bra 	$L__BB2_43;
	setp.eq.s32 	%p84, %r33, 1;
	add.s32 	%r164, %r182, %r36;
	add.s32 	%r165, %r182, %r37;
	mul.wide.u32 	%rd99, %r165, 8;
	add.s64 	%rd100, %rd3, %rd99;
	ld.global.f64 	%fd86, [%rd100];
	mul.wide.s32 	%rd101, %r164, 8;
	add.s64 	%rd5, %rd4, %rd101;
	ld.global.f64 	%fd87, [%rd5];
	add.f64 	%fd88, %fd86, %fd87;
	st.global.f64 	[%rd5], %fd88;
	@%p84 bra 	$L__BB2_43;
	setp.eq.s32 	%p85, %r33, 2;
	cvt.u64.u32 	%rd102, %r37;
	cvt.u64.u32 	%rd103, %r182;
	add.s64 	%rd104, %rd103, %rd102;
	shl.b64 	%rd105, %rd104, 3;
	add.s64 	%rd6, %rd3, %rd105;
	ld.global.f64 	%fd89, [%rd6+8];
	ld.global.f64 	%fd90, [%rd5+8];
	add.f64 	%fd91, %fd89, %fd90;
	st.global.f64 	[%rd5+8], %fd91;
	@%p85 bra 	$L__BB2_43;
	ld.global.f64 	%fd92, [%rd6+16];
	ld.global.f64 	%fd93, [%rd5+16];
	add.f64 	%fd94, %fd92, %fd93;
	st.global.f64 	[%rd5+16], %fd94;
$L__BB2_43:
	add.s32 	%r179, %r179, 1;
	setp.eq.s32 	%p86, %r179, %r94;
	@%p86 bra 	$L__BB2_84;
	bra.uni 	$L__BB2_29;
$L__BB2_44:
	and.b32  	%r46, %r94, 7;
	setp.lt.u32 	%p21, %r94, 8;
	mov.b32 	%r186, 0;
	@%p21 bra 	$L__BB2_63;
	and.b32  	%r186, %r94, 2147483640;
	mov.b32 	%r195, 0;
$L__BB2_46:
	.pragma "nounroll";
	mul.wide.u32 	%rd38, %r195, 4;
	add.s64 	%rd11, %rd1, %rd38;
	ld.global.u32 	%r85, [%rd11];
	setp.lt.s32 	%p22, %r85, %r189;
	setp.ge.s32 	%p23, %r85, %r5;
	or.pred  	%p24, %p22, %p23;
	@%p24 bra 	$L__BB2_48;
	mul.wide.s32 	%rd39, %r85, 4;
	add.s64 	%rd40, %rd2, %rd39;
	ld.global.u32 	%r120, [%rd40];
	add.s32 	%r121, %r120, 1;
	st.global.u32 	[%rd40], %r121;
$L__BB2_48:
	ld.global.u32 	%r86, [%rd11+4];
	setp.lt.s32 	%p25, %r86, %r189;
	setp.ge.s32 	%p26, %r86, %r5;
	or.pred  	%p27, %p25, %p26;
	@%p27 bra 	$L__BB2_50;
	mul.wide.s32 	%rd41, %r86, 4;
	add.s64 	%rd42, %rd2, %rd41;
	ld.global.u32 	%r122, [%rd42];
	add.s32 	%r123, %r122, 1;
	st.global.u32 	[%rd42], %r123;
$L__BB2_50:
	ld.global.u32 	%r87, [%rd11+8];
	setp.lt.s32 	%p28, %r87, %r189;
	setp.ge.s32 	%p29, %r87, %r5;
	or.pred  	%p30, %p28, %p29;
	@%p30 bra 	$L__BB2_52;
	mul.wide.s32 	%rd43, %r87, 4;
	add.s64 	%rd44, %rd2, %rd43;
	ld.global.u32 	%r124, [%rd44];
	add.s32 	%r125, %r124, 1;
	st.global.u32 	[%rd44], %r125;
$L__BB2_52:
	ld.global.u32 	%r88, [%rd11+12];
	setp.lt.s32 	%p31, %r88, %r189;
	setp.ge.s32 	%p32, %r88, %r5;
	or.pred  	%p33, %p31, %p32;
	@%p33 bra 	$L__BB2_54;
	mul.wide.s32 	%rd45, %r88, 4;
	add.s64 	%rd46, %rd2, %rd45;
	ld.global.u32 	%r126, [%rd46];
	add.s32 	%r127, %r126, 1;
	st.global.u32 	[%rd46], %r127;
$L__BB2_54:
	ld.global.u32 	%r89, [%rd11+16];
	setp.lt.s32 	%p34, %r89, %r189;
	setp.ge.s32 	%p35, %r89, %r5;
	or.pred  	%p36, %p34, %p35;
	@%p36 bra 	$L__BB2_56;
	mul.wide.s32 	%rd47, %r89, 4;
	add.s64 	%rd48, %rd2, %rd47;
	ld.global.u32 	%r128, [%rd48];
	add.s32 	%r129, %r128, 1;
	st.global.u32 	[%rd48], %r129;
$L__BB2_56:
	ld.global.u32 	%r90, [%rd11+20];
	setp.lt.s32 	%p37, %r90, %r189;
	setp.ge.s32 	%p38, %r90, %r5;
	or.pred  	%p39, %p37, %p38;
	@%p39 bra 	$L__BB2_58;
	mul.wide.s32 	%rd49, %r90, 4;
	add.s64 	%rd50, %rd2, %rd49;
	ld.global.u32 	%r130, [%rd50];
	add.s32 	%r131, %r130, 1;
	st.global.u32 	[%rd50], %r131;
$L__BB2_58:
	ld.global.u32 	%r91, [%rd11+24];
	setp.lt.s32 	%p40, %r91, %r189;
	setp.ge.s32 	%p41, %r91, %r5;
	or.pred  	%p42, %p40, %p41;
	@%p42 bra 	$L__BB2_60;
	mul.wide.s32 	%rd51, %r91, 4;
	add.s64 	%rd52, %rd2, %rd51;
	ld.global.u32 	%r132, [%rd52];
	add.s32 	%r133, %r132, 1;
	st.global.u32 	[%rd52], %r133;
$L__BB2_60:
	ld.global.u32 	%r92, [%rd11+28];
	setp.lt.s32 	%p43, %r92, %r189;
	setp.ge.s32 	%p44, %r92, %r5;
	or.pred  	%p45, %p43, %p44;
	@%p45 bra 	$L__BB2_62;
	mul.wide.s32 	%rd53, %r92, 4;
	add.s64 	%rd54, %rd2, %rd53;
	ld.global.u32 	%r134, [%rd54];
	add.s32 	%r135, %r134, 1;
	st.global.u32 	[%rd54], %r135;
$L__BB2_62:
	add.s32 	%r195, %r195, 8;
	setp.eq.s32 	%p46, %r195, %r186;
	@%p46 bra 	$L__BB2_63;
	bra.uni 	$L__BB2_46;
$L__BB2_63:
	setp.eq.s32 	%p47, %r46, 0;
	@%p47 bra 	$L__BB2_84;
	and.b32  	%r53, %r94, 3;
	setp.lt.u32 	%p48, %r46, 4;
	@%p48 bra 	$L__BB2_74;
	mul.wide.u32 	%rd55, %r186, 4;
	add.s64 	%rd7, %rd1, %rd55;
	ld.global.u32 	%r54, [%rd7];
	setp.lt.s32 	%p49, %r54, %r189;
	setp.ge.s32 	%p50, %r54, %r5;
	or.pred  	%p51, %p49, %p50;
	@%p51 bra 	$L__BB2_67;
	mul.wide.s32 	%rd56, %r54, 4;
	add.s64 	%rd57, %rd2, %rd56;
	ld.global.u32 	%r136, [%rd57];
	add.s32 	%r137, %r136, 1;
	st.global.u32 	[%rd57], %r137;
$L__BB2_67:
	ld.global.u32 	%r55, [%rd7+4];
	setp.lt.s32 	%p52, %r55, %r189;
	setp.ge.s32 	%p53, %r55, %r5;
	or.pred  	%p54, %p52, %p53;
	@%p54 bra 	$L__BB2_69;
	mul.wide.s32 	%rd58, %r55, 4;
	add.s64 	%rd59, %rd2, %rd58;
	ld.global.u32 	%r138, [%rd59];
	add.s32 	%r139, %r138, 1;
	st.global.u32 	[%rd59], %r139;
$L__BB2_69:
	ld.global.u32 	%r56, [%rd7+8];
	setp.lt.s32 	%p55, %r56, %r189;
	setp.ge.s32 	%p56, %r56, %r5;
	or.pred  	%p57, %p55, %p56;
	@%p57 bra 	$L__BB2_71;
	mul.wide.s32 	%rd60, %r56, 4;
	add.s64 	%rd61, %rd2, %rd60;
	ld.global.u32 	%r140, [%rd61];
	add.s32 	%r141, %r140, 1;
	st.global.u32 	[%rd61], %r141;
$L__BB2_71:
	ld.global.u32 	%r57, [%rd7+12];
	setp.lt.s32 	%p58, %r57, %r189;
	setp.ge.s32 	%p59, %r57, %r5;
	or.pred  	%p60, %p58, %p59;
	@%p60 bra 	$L__BB2_73;
	mul.wide.s32 	%rd62, %r57, 4;
	add.s64 	%rd63, %rd2, %rd62;
	ld.global.u32 	%r142, [%rd63];
	add.s32 	%r143, %r142, 1;
	st.global.u32 	[%rd63], %r143;
$L__BB2_73:
	add.s32 	%r186, %r186, 4;
$L__BB2_74:
	setp.eq.s32 	%p61, %r53, 0;
	@%p61 bra 	$L__BB2_84;
	setp.eq.s32 	%p62, %r53, 1;
	@%p62 bra 	$L__BB2_81;
	mul.wide.u32 	%rd64, %r186, 4;
	add.s64 	%rd8, %rd1, %rd64;
	ld.global.u32 	%r60, [%rd8];
	setp.lt.s32 	%p63, %r60, %r189;
	setp.ge.s32 	%p64, %r60, %r5;
	or.pred  	%p65, %p63, %p64;
	@%p65 bra 	$L__BB2_78;
	mul.wide.s32 	%rd65, %r60, 4;
	add.s64 	%rd66, %rd2, %rd65;
	ld.global.u32 	%r144, [%rd66];
	add.s32 	%r145, %r144, 1;
	st.global.u32 	[%rd66], %r145;
$L__BB2_78:
	ld.global.u32 	%r61, [%rd8+4];
	setp.lt.s32 	%p66, %r61, %r189;
	setp.ge.s32 	%p67, %r61, %r5;
	or.pred  	%p68, %p66, %p67;
	@%p68 bra 	$L__BB2_80;
	mul.wide.s32 	%rd67, %r61, 4;
	add.s64 	%rd68, %rd2, %rd67;
	ld.global.u32 	%r146, [%rd68];
	add.s32 	%r147, %r146, 1;
	st.global.u32 	[%rd68], %r147;
$L__BB2_80:
	add.s32 	%r186, %r186, 2;
$L__BB2_81:
	and.b32  	%r148, %r94, 1;
	setp.eq.b32 	%p69, %r148, 1;
	not.pred 	%p70, %p69;
	@%p70 bra 	$L__BB2_84;
	mul.wide.u32 	%rd69, %r186, 4;
	add.s64 	%rd70, %rd1, %rd69;
	ld.global.u32 	%r64, [%rd70];
	setp.lt.s32 	%p71, %r64, %r189;
	setp.ge.s32 	%p72, %r64, %r5;
	or.pred  	%p73, %p71, %p72;
	@%p73 bra 	$L__BB2_84;
	mul.wide.s32 	%rd71, %r64, 4;
	add.s64 	%rd72, %rd2, %rd71;
	ld.global.u32 	%r149, [%rd72];
	add.s32 	%r150, %r149, 1;
	st.global.u32 	[%rd72], %r150;
$L__BB2_84:
	setp.ge.s32 	%p87, %r189, %r5;
	setp.lt.s32 	%p88, %r3, 1;
	or.pred  	%p89, %p87, %p88;
	@%p89 bra 	$L__BB2_99;
	and.b32  	%r65, %r3, 15;
	add.s32 	%r66, %r65, -1;
	and.b32  	%r67, %r3, 7;
	add.s32 	%r68, %r67, -1;
	and.b32  	%r69, %r3, 2147483632;
	and.b32  	%r70, %r3, 3;
	neg.s32 	%r71, %r69;
	add.s64 	%rd9, %rd4, 64;
$L__BB2_86:
	setp.lt.u32 	%p90, %r3, 16;
	mul.wide.s32 	%rd106, %r189, 4;
	add.s64 	%rd107, %rd2, %rd106;
	ld.global.u32 	%r167, [%rd107];
	mul.lo.s32 	%r73, %r189, %r3;
	cvt.rn.f64.s32 	%fd1, %r167;
	mov.b32 	%r193, 0;
	mov.u32 	%r190, %r73;
	mov.u32 	%r191, %r71;
	@%p90 bra 	$L__BB2_88;
$L__BB2_87:
	.pragma "nounroll";
	mul.wide.s32 	%rd108, %r190, 8;
	add.s64 	%rd109, %rd9, %rd108;
	ld.global.f64 	%fd95, [%rd109+-64];
	div.rn.f64 	%fd96, %fd95, %fd1;
	st.global.f64 	[%rd109+-64], %fd96;
	ld.global.f64 	%fd97, [%rd109+-56];
	div.rn.f64 	%fd98, %fd97, %fd1;
	st.global.f64 	[%rd109+-56], %fd98;
	ld.global.f64 	%fd99, [%rd109+-48];
	div.rn.f64 	%fd100, %fd99, %fd1;
	st.global.f64 	[%rd109+-48], %fd100;
	ld.global.f64 	%fd101, [%rd109+-40];
	div.rn.f64 	%fd102, %fd101, %fd1;
	st.global.f64 	[%rd109+-40], %fd102;
	ld.global.f64 	%fd103, [%rd109+-32];
	div.rn.f64 	%fd104, %fd103, %fd1;
	st.global.f64 	[%rd109+-32], %fd104;
	ld.global.f64 	%fd105, [%rd109+-24];
	div.rn.f64 	%fd106, %fd105, %fd1;
	st.global.f64 	[%rd109+-24], %fd106;
	ld.global.f64 	%fd107, [%rd109+-16];
	div.rn.f64 	%fd108, %fd107, %fd1;
	st.global.f64 	[%rd109+-16], %fd108;
	ld.global.f64 	%fd109, [%rd109+-8];
	div.rn.f64 	%fd110, %fd109, %fd1;
	st.global.f64 	[%rd109+-8], %fd110;
	ld.global.f64 	%fd111, [%rd109];
	div.rn.f64 	%fd112, %fd111, %fd1;
	st.global.f64 	[%rd109], %fd112;
	ld.global.f64 	%fd113, [%rd109+8];
	div.rn.f64 	%fd114, %fd113, %fd1;
	st.global.f64 	[%rd109+8], %fd114;
	ld.global.f64 	%fd115, [%rd109+16];
	div.rn.f64 	%fd116, %fd115, %fd1;
	st.global.f64 	[%rd109+16], %fd116;
	ld.global.f64 	%fd117, [%rd109+24];
	div.rn.f64 	%fd118, %fd117, %fd1;
	st.global.f64 	[%rd109+24], %fd118;
	ld.global.f64 	%fd119, [%rd109+32];
	div.rn.f64 	%fd120, %fd119, %fd1;
	st.global.f64 	[%rd109+32], %fd120;
	ld.global.f64 	%fd121, [%rd109+40];
	div.rn.f64 	%fd122, %fd121, %fd1;
	st.global.f64 	[%rd109+40], %fd122;
	ld.global.f64 	%fd123, [%rd109+48];
	div.rn.f64 	%fd124, %fd123, %fd1;
	st.global.f64 	[%rd109+48], %fd124;
	ld.global.f64 	%fd125, [%rd109+56];
	div.rn.f64 	%fd126, %fd125, %fd1;
	st.global.f64 	[%rd109+56], %fd126;
	add.s32 	%r191, %r191, 16;
	add.s32 	%r190, %r190, 16;
	setp.eq.s32 	%p91, %r191, 0;
	mov.u32 	%r193, %r69;
	@%p91 bra 	$L__BB2_88;
	bra.uni 	$L__BB2_87;
$L__BB2_88:
	setp.eq.s32 	%p92, %r65, 0;
	@%p92 bra 	$L__BB2_98;
	setp.lt.u32 	%p93, %r66, 7;
	@%p93 bra 	$L__BB2_91;
	add.s32 	%r168, %r193, %r73;
	mul.wide.s32 	%rd110, %r168, 8;
	add.s64 	%rd111, %rd4, %rd110;
	ld.global.f64 	%fd127, [%rd111];
	div.rn.f64 	%fd128, %fd127, %fd1;
	st.global.f64 	[%rd111], %fd128;
	ld.global.f64 	%fd129, [%rd111+8];
	div.rn.f64 	%fd130, %fd129, %fd1;
	st.global.f64 	[%rd111+8], %fd130;
	ld.global.f64 	%fd131, [%rd111+16];
	div.rn.f64 	%fd132, %fd131, %fd1;
	st.global.f64 	[%rd111+16], %fd132;
	ld.global.f64 	%fd133, [%rd111+24];
	div.rn.f64 	%fd134, %fd133, %fd1;
	st.global.f64 	[%rd111+24], %fd134;
	ld.global.f64 	%fd135, [%rd111+32];
	div.rn.f64 	%fd136, %fd135, %fd1;
	st.global.f64 	[%rd111+32], %fd136;
	ld.global.f64 	%fd137, [%rd111+40];
	div.rn.f64 	%fd138, %fd137, %fd1;
	st.global.f64 	[%rd111+40], %fd138;
	ld.global.f64 	%fd139, [%rd111+48];
	div.rn.f64 	%fd140, %fd139, %fd1;
	st.global.f64 	[%rd111+48], %fd140;
	ld.global.f64 	%fd141, [%rd111+56];
	div.rn.f64 	%fd142, %fd141, %fd1;
	st.global.f64 	[%rd111+56], %fd142;
	add.s32 	%r193, %r193, 8;
$L__BB2_91:
	setp.eq.s32 	%p94, %r67, 0;
	@%p94 bra 	$L__BB2_98;
	setp.lt.u32 	%p95, %r68, 3;
	@%p95 bra 	$L__BB2_94;
	add.s32 	%r169, %r193, %r73;
	mul.wide.s32 	%rd112, %r169, 8;
	add.s64 	%rd113, %rd4, %rd112;
	ld.global.f64 	%fd143, [%rd113];
	div.rn.f64 	%fd144, %fd143, %fd1;
	st.global.f64 	[%rd113], %fd144;
	ld.global.f64 	%fd145, [%rd113+8];
	div.rn.f64 	%fd146, %fd145, %fd1;
	st.global.f64 	[%rd113+8], %fd146;
	ld.global.f64 	%fd147, [%rd113+16];
	div.rn.f64 	%fd148, %fd147, %fd1;
	st.global.f64 	[%rd113+16], %fd148;
	ld.global.f64 	%fd149, [%rd113+24];
	div.rn.f64 	%fd150, %fd149, %fd1;
	st.global.f64 	[%rd113+24], %fd150;
	add.s32 	%r193, %r193, 4;
$L__BB2_94:
	setp.eq.s32 	%p96, %r70, 0;
	@%p96 bra 	$L__BB2_98;
	setp.eq.s32 	%p97, %r70, 1;
	add.s32 	%r170, %r193, %r73;
	mul.wide.s32 	%rd114, %r170, 8;
	add.s64 	%rd10, %rd4, %rd114;
	ld.global.f64 	%fd151, [%rd10];
	div.rn.f64 	%fd152, %fd151, %fd1;
	st.global.f64 	[%rd10], %fd152;
	@%p97 bra 	$L__BB2_98;
	setp.eq.s32 	%p98, %r70, 2;
	ld.global.f64 	%fd153, [%rd10+8];
	div.rn.f64 	%fd154, %fd153, %fd1;
	st.global.f64 	[%rd10+8], %fd154;
	@%p98 bra 	$L__BB2_98;
	ld.global.f64 	%fd155, [%rd10+16];
	div.rn.f64 	%fd156, %fd155, %fd1;
	st.global.f64 	[%rd10+16], %fd156;
$L__BB2_98:
	add.s32 	%r189, %r189, 1;
	setp.eq.s32 	%p99, %r189, %r5;
	@%p99 bra 	$L__BB2_99;
	bra.uni 	$L__BB2_86;
$L__BB2_99:
	ret;

}
	// .globl	_Z17d_assign_clusters8points_tS_PiPc
.visible .entry _Z17d_assign_clusters8points_tS_PiPc(
	.param .align 8 .b8 _Z17d_assign_clusters8points_tS_PiPc_param_0[16],
	.param .align 8 .b8 _Z17d_assign_clusters8points_tS_PiPc_param_1[16],
	.param .u64 .ptr .align 1 _Z17d_assign_clusters8points_tS_PiPc_param_2,
	.param .u64 .ptr .align 1 _Z17d_assign_clusters8points_tS_PiPc_param_3
)
{
	.reg .pred 	%p<21>;
	.reg .b16 	%rs<3>;
	.reg .b32 	%r<70>;
	.reg .b64 	%rd<52>;
	.reg .b64 	%fd<90>;

	ld.param.u64 	%rd15, [_Z17d_assign_clusters8points_tS_PiPc_param_1+8];
	ld.param.v2.u32 	{%r36, %r37}, [_Z17d_assign_clusters8points_tS_PiPc_param_0];
	ld.param.u64 	%rd14, [_Z17d_assign_clusters8points_tS_PiPc_param_0+8];
	ld.param.v2.u32 	{%r38, %r39}, [_Z17d_assign_clusters8points_tS_PiPc_param_1];
	ld.param.u64 	%rd16, [_Z17d_assign_clusters8points_tS_PiPc_param_2];
	ld.param.u64 	%rd17, [_Z17d_assign_clusters8points_tS_PiPc_param_3];
	cvta.to.global.u64 	%rd1, %rd17;
	cvta.to.global.u64 	%rd2, %rd16;
	cvta.to.global.u64 	%rd3, %rd14;
	mov.u32 	%r40, %nctaid.x;
	mov.u32 	%r41, %ntid.x;
	mul.lo.s32 	%r2, %r40, %r41;
	mov.u32 	%r42, %ctaid.x;
	mov.u32 	%r43, %tid.x;
	mad.lo.s32 	%r58, %r42, %r41, %r43;
	setp.ge.s32 	%p1, %r58, %r36;
	@%p1 bra 	$L__BB3_27;
	cvta.to.global.u64 	%rd4, %rd15;
	setp.lt.s32 	%p2, %r38, 1;
	@%p2 bra 	$L__BB3_27;
	setp.gt.s32 	%p3, %r39, 0;
	@%p3 bra 	$L__BB3_6;
	and.b32  	%r6, %r38, 3;
	and.b32  	%r7, %r38, 2147483644;
$L__BB3_4:
	setp.lt.u32 	%p4, %r38, 4;
	mov.b32 	%r68, 0;
	@%p4 bra 	$L__BB3_24;
	mov.b32 	%r67, 0;
	mov.f64 	%fd89, 0d7FEFFFFFFFFFFFFF;
	bra.uni 	$L__BB3_23;
$L__BB3_6:
	and.b32  	%r8, %r39, 7;
	and.b32  	%r9, %r39, 3;
	and.b32  	%r10, %r39, 2147483640;
	and.b32  	%r11, %r39, 1;
	neg.s32 	%r12, %r10;
$L__BB3_7:
	mul.lo.s32 	%r51, %r58, %r37;
	cvt.s64.s32 	%rd5, %r51;
	mul.wide.s32 	%rd19, %r51, 8;
	add.s64 	%rd20, %rd3, %rd19;
	add.s64 	%rd6, %rd20, 32;
	mov.b32 	%r60, 0;
	mov.f64 	%fd80, 0d7FEFFFFFFFFFFFFF;
$L__BB3_8:
	setp.lt.u32 	%p10, %r39, 8;
	mul.lo.s32 	%r17, %r60, %r39;
	mov.f64 	%fd88, 0d0000000000000000;
	mov.b32 	%r63, 0;
	@%p10 bra 	$L__BB3_11;
	mul.wide.u32 	%rd21, %r17, 8;
	add.s64 	%rd22, %rd4, %rd21;
	add.s64 	%rd50, %rd22, 32;
	mov.f64 	%fd88, 0d0000000000000000;
	mov.u64 	%rd51, %rd6;
	mov.u32 	%r61, %r12;
$L__BB3_10:
	.pragma "nounroll";
	ld.global.f64 	%fd22, [%rd51+-32];
	ld.global.f64 	%fd23, [%rd50+-32];
	sub.f64 	%fd24, %fd22, %fd23;
	fma.rn.f64 	%fd25, %fd24, %fd24, %fd88;
	ld.global.f64 	%fd26, [%rd51+-24];
	ld.global.f64 	%fd27, [%rd50+-24];
	sub.f64 	%fd28, %fd26, %fd27;
	fma.rn.f64 	%fd29, %fd28, %fd28, %fd25;
	ld.global.f64 	%fd30, [%rd51+-16];
	ld.global.f64 	%fd31, [%rd50+-16];
	sub.f64 	%fd32, %fd30, %fd31;
	fma.rn.f64 	%fd33, %fd32, %fd32, %fd29;
	ld.global.f64 	%fd34, [%rd51+-8];
	ld.global.f64 	%fd35, [%rd50+-8];
	sub.f64 	%fd36, %fd34, %fd35;
	fma.rn.f64 	%fd37, %fd36, %fd36, %fd33;
	ld.global.f64 	%fd38, [%rd51];
	ld.global.f64 	%fd39, [%rd50];
	sub.f64 	%fd40, %fd38, %fd39;
	fma.rn.f64 	%fd41, %fd40, %fd40, %fd37;
	ld.global.f64 	%fd42, [%rd51+8];
	ld.global.f64 	%fd43, [%rd50+8];
	sub.f64 	%fd44, %fd42, %fd43;
	fma.rn.f64 	%fd45, %fd44, %fd44, %fd41;
	ld.global.f64 	%fd46, [%rd51+16];
	ld.global.f64 	%fd47, [%rd50+16];
	sub.f64 	%fd48, %fd46, %fd47;
	fma.rn.f64 	%fd49, %fd48, %fd48, %fd45;
	ld.global.f64 	%fd50, [%rd51+24];
	ld.global.f64 	%fd51, [%rd50+24];
	sub.f64 	%fd52, %fd50, %fd51;
	fma.rn.f64 	%fd88, %fd52, %fd52, %fd49;
	add.s32 	%r61, %r61, 8;
	add.s64 	%rd51, %rd51, 64;
	add.s64 	%rd50, %rd50, 64;
	setp.ne.s32 	%p11, %r61, 0;
	mov.u32 	%r63, %r10;
	@%p11 bra 	$L__BB3_10;
$L__BB3_11:
	setp.eq.s32 	%p12, %r8, 0;
	@%p12 bra 	$L__BB3_19;
	add.s32 	%r53, %r8, -1;
	setp.lt.u32 	%p13, %r53, 3;
	@%p13 bra 	$L__BB3_14;
	cvt.u64.u32 	%rd23, %r63;
	add.s64 	%rd24, %rd23, %rd5;
	shl.b64 	%rd25, %rd24, 3;
	add.s64 	%rd26, %rd3, %rd25;
	ld.global.f64 	%fd54, [%rd26];
	add.s32 	%r54, %r63, %r17;
	mul.wide.u32 	%rd27, %r54, 8;
	add.s64 	%rd28, %rd4, %rd27;
	ld.global.f64 	%fd55, [%rd28];
	sub.f64 	%fd56, %fd54, %fd55;
	fma.rn.f64 	%fd57, %fd56, %fd56, %fd88;
	ld.global.f64 	%fd58, [%rd26+8];
	cvt.u64.u32 	%rd29, %r17;
	add.s64 	%rd30, %rd23, %rd29;
	shl.b64 	%rd31, %rd30, 3;
	add.s64 	%rd32, %rd4, %rd31;
	ld.global.f64 	%fd59, [%rd32+8];
	sub.f64 	%fd60, %fd58, %fd59;
	fma.rn.f64 	%fd61, %fd60, %fd60, %fd57;
	ld.global.f64 	%fd62, [%rd26+16];
	ld.global.f64 	%fd63, [%rd32+16];
	sub.f64 	%fd64, %fd62, %fd63;
	fma.rn.f64 	%fd65, %fd64, %fd64, %fd61;
	ld.global.f64 	%fd66, [%rd26+24];
	ld.global.f64 	%fd67, [%rd32+24];
	sub.f64 	%fd68, %fd66, %fd67;
	fma.rn.f64 	%fd88, %fd68, %fd68, %fd65;
	add.s32 	%r63, %r63, 4;
$L__BB3_14:
	setp.eq.s32 	%p14, %r9, 0;
	@%p14 bra 	$L__BB3_19;
	setp.eq.s32 	%p15, %r9, 1;
	@%p15 bra 	$L__BB3_17;
	cvt.u64.u32 	%rd33, %r63;
	add.s64 	%rd34, %rd33, %rd5;
	shl.b64 	%rd35, %rd34, 3;
	add.s64 	%rd36, %rd3, %rd35;
	ld.global.f64 	%fd70, [%rd36];
	add.s32 	%r55, %r63, %r17;
	mul.wide.u32 	%rd37, %r55, 8;
	add.s64 	%rd38, %rd4, %rd37;
	ld.global.f64 	%fd71, [%rd38];
	sub.f64 	%fd72, %fd70, %fd71;
	fma.rn.f64 	%fd73, %fd72, %fd72, %fd88;
	ld.global.f64 	%fd74, [%rd36+8];
	cvt.u64.u32 	%rd39, %r17;
	add.s64 	%rd40, %rd33, %rd39;
	shl.b64 	%rd41, %rd40, 3;
	add.s64 	%rd42, %rd4, %rd41;
	ld.global.f64 	%fd75, [%rd42+8];
	sub.f64 	%fd76, %fd74, %fd75;
	fma.rn.f64 	%fd88, %fd76, %fd76, %fd73;
	add.s32 	%r63, %r63, 2;
$L__BB3_17:
	setp.eq.s32 	%p16, %r11, 0;
	@%p16 bra 	$L__BB3_19;
	cvt.u64.u32 	%rd43, %r63;
	add.s64 	%rd44, %rd43, %rd5;
	shl.b64 	%rd45, %rd44, 3;
	add.s64 	%rd46, %rd3, %rd45;
	ld.global.f64 	%fd77, [%rd46];
	add.s32 	%r56, %r63, %r17;
	mul.wide.u32 	%rd47, %r56, 8;
	add.s64 	%rd48, %rd4, %rd47;
	ld.global.f64 	%fd78, [%rd48];
	sub.f64 	%fd79, %fd77, %fd78;
	fma.rn.f64 	%fd88, %fd79, %fd79, %fd88;
$L__BB3_19:
	setp.lt.f64 	%p17, %fd88, %fd80;
	selp.b32 	%r59, %r60, %r59, %p17;
	selp.f64 	%fd80, %fd88, %fd80, %p17;
	add.s32 	%r60, %r60, 1;
	setp.ne.s32 	%p18, %r60, %r38;
	@%p18 bra 	$L__BB3_8;
	mul.wide.s32 	%rd49, %r58, 4;
	add.s64 	%rd12, %rd2, %rd49;
	ld.global.u32 	%r57, [%rd12];
	setp.eq.s32 	%p19, %r59, %r57;
	@%p19 bra 	$L__BB3_22;
	mov.b16 	%rs2, 0;
	st.global.u8 	[%rd1], %rs2;
	st.global.u32 	[%rd12], %r59;
$L__BB3_22:
	add.s32 	%r58, %r58, %r2;
	setp.lt.s32 	%p20, %r58, %r36;
	@%p20 bra 	$L__BB3_7;
	bra.uni 	$L__BB3_27;
$L__BB3_23:
	setp.gt.f64 	%p5, %fd89, 0d0000000000000000;
	selp.b32 	%r68, %r67, %r68, %p5;
	selp.f64 	%fd89, 0d0000000000000000, %fd89, %p5;
	add.s32 	%r67, %r67, 4;
	setp.eq.s32 	%p6, %r67, %r7;
	@%p6 bra 	$L__BB3_24;
	bra.uni 	$L__BB3_23;
$L__BB3_24:
	setp.eq.s32 	%p7, %r6, 0;
	selp.b32 	%r35, %r68, %r68, %p7;
	mul.wide.s32 	%rd18, %r58, 4;
	add.s64 	%rd13, %rd2, %rd18;
	ld.global.u32 	%r48, [%rd13];
	setp.eq.s32 	%p8, %r35, %r48;
	@%p8 bra 	$L__BB3_26;
	mov.b16 	%rs1, 0;
	st.global.u8 	[%rd1], %rs1;
	st.global.u32 	[%rd13], %r35;
$L__BB3_26:
	add.s32 	%r58, %r58, %r2;
	setp.lt.s32 	%p9, %r58, %r36;
	@%p9 bra 	$L__BB3_4;
$L__BB3_27:
	ret;

}


// ===== COMPILED SASS (sm_100) =====

	.target	sm_100

	.elftype	@"ET_EXEC"


//--------------------- .note.nv.tkinfo           --------------------------
	.section	.note.nv.tkinfo,"",@"SHT_NOTE"
	.sectionflags	@"SHF_NOTE_NV_TKINFO"
	.tkinfo
        /*0018*/ 	.word	0x00000002
        /*0030*/ 	.string	""
        /*0030*/ 	.string	"ptxas"
        /*0030*/ 	.string	"Cuda compilation tools, release 13.0, V13.0.88"
        /*0030*/ 	.string	"Build cuda_13.0.r13.0/compiler.36424714_0"
        /*0030*/ 	.string	"-arch sm_100 -m 64 "



//--------------------- .note.nv.cuinfo           --------------------------
	.section	.note.nv.cuinfo,"",@"SHT_NOTE"
	.sectionflags	@"SHF_NOTE_NV_CUINFO"
        /*0018*/ 	.short	0x0002
        /*001a*/ 	.short	0x0064
        /*001c*/ 	.short	0x0082
	.zero		2


//--------------------- .nv.info                  --------------------------
	.section	.nv.info,"",@"SHT_CUDA_INFO"
	.align	4


	//----- nvinfo : EIATTR_REGCOUNT
	.align		4
        /*0000*/ 	.byte	0x04, 0x2f
        /*0002*/ 	.short	(.L_1 - .L_0)
	.align		4
.L_0:
        /*0004*/ 	.word	index@(_Z14init_centroids8points_tS_)
        /*0008*/ 	.word	0x00000018


	//----- nvinfo : EIATTR_FRAME_SIZE
	.align		4
.L_1:
        /*000c*/ 	.byte	0x04, 0x11
        /*000e*/ 	.short	(.L_3 - .L_2)
	.align		4
.L_2:
        /*0010*/ 	.word	index@(_Z14init_centroids8points_tS_)
        /*0014*/ 	.word	0x00000000


	//----- nvinfo : EIATTR_REGCOUNT
	.align		4
.L_3:
        /*0018*/ 	.byte	0x04, 0x2f
        /*001a*/ 	.short	(.L_5 - .L_4)
	.align		4
.L_4:
        /*001c*/ 	.word	index@(_Z13init_clusters8points_tS_Pi)
        /*0020*/ 	.word	0x00000020


	//----- nvinfo : EIATTR_FRAME_SIZE
	.align		4
.L_5:
        /*0024*/ 	.byte	0x04, 0x11
        /*0026*/ 	.short	(.L_7 - .L_6)
	.align		4
.L_6:
        /*0028*/ 	.word	index@(_Z13init_clusters8points_tS_Pi)
        /*002c*/ 	.word	0x00000000


	//----- nvinfo : EIATTR_REGCOUNT
	.align		4
.L_7:
        /*0030*/ 	.byte	0x04, 0x2f
        /*0032*/ 	.short	(.L_9 - .L_8)
	.align		4
.L_8:
        /*0034*/ 	.word	index@(_Z19d_compute_centroids8points_tS_PiS0_)
        /*0038*/ 	.word	0x0000001e


	//----- nvinfo : EIATTR_FRAME_SIZE
	.align		4
.L_9:
        /*003c*/ 	.byte	0x04, 0x11
        /*003e*/ 	.short	(.L_11 - .L_10)
	.align		4
.L_10:
        /*0040*/ 	.word	index@($__internal_0_$__cuda_sm20_div_rn_f64_full)
        /*0044*/ 	.word	0x00000000


	//----- nvinfo : EIATTR_FRAME_SIZE
	.align		4
.L_11:
        /*0048*/ 	.byte	0x04, 0x11
        /*004a*/ 	.short	(.L_13 - .L_12)
	.align		4
.L_12:
        /*004c*/ 	.word	index@(_Z19d_compute_centroids8points_tS_PiS0_)
        /*0050*/ 	.word	0x00000000


	//----- nvinfo : EIATTR_REGCOUNT
	.align		4
.L_13:
        /*0054*/ 	.byte	0x04, 0x2f
        /*0056*/ 	.short	(.L_15 - .L_14)
	.align		4
.L_14:
        /*0058*/ 	.word	index@(_Z17d_assign_clusters8points_tS_PiPc)
        /*005c*/ 	.word	0x00000020


	//----- nvinfo : EIATTR_FRAME_SIZE
	.align		4
.L_15:
        /*0060*/ 	.byte	0x04, 0x11
        /*0062*/ 	.short	(.L_17 - .L_16)
	.align		4
.L_16:
        /*0064*/ 	.word	index@(_Z17d_assign_clusters8points_tS_PiPc)
        /*0068*/ 	.word	0x00000000


	//----- nvinfo : EIATTR_MIN_STACK_SIZE
	.align		4
.L_17:
        /*006c*/ 	.byte	0x04, 0x12
        /*006e*/ 	.short	(.L_19 - .L_18)
	.align		4
.L_18:
        /*0070*/ 	.word	index@(_Z17d_assign_clusters8points_tS_PiPc)
        /*0074*/ 	.word	0x00000000


	//----- nvinfo : EIATTR_MIN_STACK_SIZE
	.align		4
.L_19:
        /*0078*/ 	.byte	0x04, 0x12
        /*007a*/ 	.short	(.L_21 - .L_20)
	.align		4
.L_20:
        /*007c*/ 	.word	index@(_Z19d_compute_centroids8points_tS_PiS0_)
        /*0080*/ 	.word	0x00000000


	//----- nvinfo : EIATTR_MIN_STACK_SIZE
	.align		4
.L_21:
        /*0084*/ 	.byte	0x04, 0x12
        /*0086*/ 	.short	(.L_23 - .L_22)
	.align		4
.L_22:
        /*0088*/ 	.word	index@(_Z13init_clusters8points_tS_Pi)
        /*008c*/ 	.word	0x00000000


	//----- nvinfo : EIATTR_MIN_STACK_SIZE
	.align		4
.L_23:
        /*0090*/ 	.byte	0x04, 0x12
        /*0092*/ 	.short	(.L_25 - .L_24)
	.align		4
.L_24:
        /*0094*/ 	.word	index@(_Z14init_centroids8points_tS_)
        /*0098*/ 	.word	0x00000000
.L_25:


//--------------------- .nv.compat                --------------------------
	.section	.nv.compat,"",@"SHT_CUDA_COMPAT_INFO"
	.align	4
        /*0000*/ 	.byte	0x02, 0x09, 0x00, 0x00, 0x02, 0x02, 0x01, 0x00, 0x02, 0x05, 0x05, 0x00, 0x03, 0x07, 0x01, 0x01
        /*0010*/ 	.byte	0x02, 0x03, 0x00, 0x00, 0x02, 0x06, 0x01, 0x00, 0x04, 0x0b, 0x08, 0x00, 0x01, 0x00, 0x00, 0x00
        /*0020*/ 	.byte	0x00, 0x00, 0x00, 0x00


//--------------------- .nv.info._Z17d_assign_clusters8points_tS_PiPc --------------------------
	.section	.nv.info._Z17d_assign_clusters8points_tS_PiPc,"",@"SHT_CUDA_INFO"
	.sectionflags	@""
	.align	4


	//----- nvinfo : EIATTR_CUDA_API_VERSION
	.align		4
        /*0000*/ 	.byte	0x04, 0x37
        /*0002*/ 	.short	(.L_27 - .L_26)
.L_26:
        /*0004*/ 	.word	0x00000082


	//----- nvinfo : EIATTR_KPARAM_INFO
	.align		4
.L_27:
        /*0008*/ 	.byte	0x04, 0x17
        /*000a*/ 	.short	(.L_29 - .L_28)
.L_28:
        /*000c*/ 	.word	0x00000000
        /*0010*/ 	.short	0x0003
        /*0012*/ 	.short	0x0028
        /*0014*/ 	.byte	0x00, 0xf5, 0x21, 0x00


	//----- nvinfo : EIATTR_KPARAM_INFO
	.align		4
.L_29:
        /*0018*/ 	.byte	0x04, 0x17
        /*001a*/ 	.short	(.L_31 - .L_30)
.L_30:
        /*001c*/ 	.word	0x00000000
        /*0020*/ 	.short	0x0002
        /*0022*/ 	.short	0x0020
        /*0024*/ 	.byte	0x00, 0xf5, 0x21, 0x00


	//----- nvinfo : EIATTR_KPARAM_INFO
	.align		4
.L_31:
        /*0028*/ 	.byte	0x04, 0x17
        /*002a*/ 	.short	(.L_33 - .L_32)
.L_32:
        /*002c*/ 	.word	0x00000000
        /*0030*/ 	.short	0x0001
        /*0032*/ 	.short	0x0010
        /*0034*/ 	.byte	0x00, 0xf0, 0x41, 0x00


	//----- nvinfo : EIATTR_KPARAM_INFO
	.align		4
.L_33:
        /*0038*/ 	.byte	0x04, 0x17
        /*003a*/ 	.short	(.L_35 - .L_34)
.L_34:
        /*003c*/ 	.word	0x00000000
        /*0040*/ 	.short	0x0000
        /*0042*/ 	.short	0x0000
        /*0044*/ 	.byte	0x00, 0xf0, 0x41, 0x00


	//----- nvinfo : EIATTR_SPARSE_MMA_MASK
	.align		4
.L_35:
        /*0048*/ 	.byte	0x03, 0x50
        /*004a*/ 	.short	0x0000


	//----- nvinfo : EIATTR_MAXREG_COUNT
	.align		4
        /*004c*/ 	.byte	0x03, 0x1b
        /*004e*/ 	.short	0x00ff


	//----- nvinfo : EIATTR_MERCURY_ISA_VERSION
	.align		4
        /*0050*/ 	.byte	0x03, 0x5f
        /*0052*/ 	.short	0x0101


	//----- nvinfo : EIATTR_VRC_CTA_INIT_COUNT
	.align		4
        /*0054*/ 	.byte	0x02, 0x4a
	.zero		1
	.zero		1


	//----- nvinfo : EIATTR_EXIT_INSTR_OFFSETS
	.align		4
        /*0058*/ 	.byte	0x04, 0x1c
        /*005a*/ 	.short	(.L_37 - .L_36)


	//   ....[0]....
.L_36:
        /*005c*/ 	.word	0x00000090


	//   ....[1]....
        /*0060*/ 	.word	0x000000c0


	//   ....[2]....
        /*0064*/ 	.word	0x00000550


	//   ....[3]....
        /*0068*/ 	.word	0x00000fc0


	//----- nvinfo : EIATTR_CRS_STACK_SIZE
	.align		4
.L_37:
        /*006c*/ 	.byte	0x04, 0x1e
        /*006e*/ 	.short	(.L_39 - .L_38)
.L_38:
        /*0070*/ 	.word	0x00000000


	//----- nvinfo : EIATTR_CBANK_PARAM_SIZE
	.align		4
.L_39:
        /*0074*/ 	.byte	0x03, 0x19
        /*0076*/ 	.short	0x0030


	//----- nvinfo : EIATTR_PARAM_CBANK
	.align		4
        /*0078*/ 	.byte	0x04, 0x0a
        /*007a*/ 	.short	(.L_41 - .L_40)
	.align		4
.L_40:
        /*007c*/ 	.word	index@(.nv.constant0._Z17d_assign_clusters8points_tS_PiPc)
        /*0080*/ 	.short	0x0380
        /*0082*/ 	.short	0x0030


	//----- nvinfo : EIATTR_SW_WAR
	.align		4
.L_41:
        /*0084*/ 	.byte	0x04, 0x36
        /*0086*/ 	.short	(.L_43 - .L_42)
.L_42:
        /*0088*/ 	.word	0x00000008
.L_43:


//--------------------- .nv.info._Z19d_compute_centroids8points_tS_PiS0_ --------------------------
	.section	.nv.info._Z19d_compute_centroids8points_tS_PiS0_,"",@"SHT_CUDA_INFO"
	.sectionflags	@""
	.align	4


	//----- nvinfo : EIATTR_CUDA_API_VERSION
	.align		4
        /*0000*/ 	.byte	0x04, 0x37
        /*0002*/ 	.short	(.L_45 - .L_44)
.L_44:
        /*0004*/ 	.word	0x00000082


	//----- nvinfo : EIATTR_KPARAM_INFO
	.align		4
.L_45:
        /*0008*/ 	.byte	0x04, 0x17
        /*000a*/ 	.short	(.L_47 - .L_46)
.L_46:
        /*000c*/ 	.word	0x00000000
        /*0010*/ 	.short	0x0003
        /*0012*/ 	.short	0x0028
        /*0014*/ 	.byte	0x00, 0xf5, 0x21, 0x00


	//----- nvinfo : EIATTR_KPARAM_INFO
	.align		4
.L_47:
        /*0018*/ 	.byte	0x04, 0x17
        /*001a*/ 	.short	(.L_49 - .L_48)
.L_48:
        /*001c*/ 	.word	0x00000000
        /*0020*/ 	.short	0x0002
        /*0022*/ 	.short	0x0020
        /*0024*/ 	.byte	0x00, 0xf5, 0x21, 0x00


	//----- nvinfo : EIATTR_KPARAM_INFO
	.align		4
.L_49:
        /*0028*/ 	.byte	0x04, 0x17
        /*002a*/ 	.short	(.L_51 - .L_50)
.L_50:
        /*002c*/ 	.word	0x00000000
        /*0030*/ 	.short	0x0001
        /*0032*/ 	.short	0x0010
        /*0034*/ 	.byte	0x00, 0xf0, 0x41, 0x00


	//----- nvinfo : EIATTR_KPARAM_INFO
	.align		4
.L_51:
        /*0038*/ 	.byte	0x04, 0x17
        /*003a*/ 	.short	(.L_53 - .L_52)
.L_52:
        /*003c*/ 	.word	0x00000000
        /*0040*/ 	.short	0x0000
        /*0042*/ 	.short	0x0000
        /*0044*/ 	.byte	0x00, 0xf0, 0x41, 0x00


	//----- nvinfo : EIATTR_SPARSE_MMA_MASK
	.align		4
.L_53:
        /*0048*/ 	.byte	0x03, 0x50
        /*004a*/ 	.short	0x0000


	//----- nvinfo : EIATTR_MAXREG_COUNT
	.align		4
        /*004c*/ 	.byte	0x03, 0x1b
        /*004e*/ 	.short	0x00ff


	//----- nvinfo : EIATTR_MERCURY_ISA_VERSION
	.align		4
        /*0050*/ 	.byte	0x03, 0x5f
        /*0052*/ 	.short	0x0101


	//----- nvinfo : EIATTR_VRC_CTA_INIT_COUNT
	.align		4
        /*0054*/ 	.byte	0x02, 0x4a
	.zero		1
	.zero		1


	//----- nvinfo : EIATTR_EXIT_INSTR_OFFSETS
	.align		4
        /*0058*/ 	.byte	0x04, 0x1c
        /*005a*/ 	.short	(.L_55 - .L_54)


	//   ....[0]....
.L_54:
        /*005c*/ 	.word	0x000022e0


	//   ....[1]....
        /*0060*/ 	.word	0x00005330


	//----- nvinfo : EIATTR_CRS_STACK_SIZE
	.align		4
.L_55:
        /*0064*/ 	.byte	0x04, 0x1e
        /*0066*/ 	.short	(.L_57 - .L_56)
.L_56:
        /*0068*/ 	.word	0x00000000


	//----- nvinfo : EIATTR_CBANK_PARAM_SIZE
	.align		4
.L_57:
        /*006c*/ 	.byte	0x03, 0x19
        /*006e*/ 	.short	0x0030


	//----- nvinfo : EIATTR_PARAM_CBANK
	.align		4
        /*0070*/ 	.byte	0x04, 0x0a
        /*0072*/ 	.short	(.L_59 - .L_58)
	.align		4
.L_58:
        /*0074*/ 	.word	index@(.nv.constant0._Z19d_compute_centroids8points_tS_PiS0_)
        /*0078*/ 	.short	0x0380
        /*007a*/ 	.short	0x0030


	//----- nvinfo : EIATTR_SW_WAR
	.align		4
.L_59:
        /*007c*/ 	.byte	0x04, 0x36
        /*007e*/ 	.short	(.L_61 - .L_60)
.L_60:
        /*0080*/ 	.word	0x00000008
.L_61:


//--------------------- .nv.info._Z13init_clusters8points_tS_Pi --------------------------
	.section	.nv.info._Z13init_clusters8points_tS_Pi,"",@"SHT_CUDA_INFO"
	.sectionflags	@""
	.align	4


	//----- nvinfo : EIATTR_CUDA_API_VERSION
	.align		4
        /*0000*/ 	.byte	0x04, 0x37
        /*0002*/ 	.short	(.L_63 - .L_62)
.L_62:
        /*0004*/ 	.word	0x00000082


	//----- nvinfo : EIATTR_KPARAM_INFO
	.align		4
.L_63:
        /*0008*/ 	.byte	0x04, 0x17
        /*000a*/ 	.short	(.L_65 - .L_64)
.L_64:
        /*000c*/ 	.word	0x00000000
        /*0010*/ 	.short	0x0002
        /*0012*/ 	.short	0x0020
        /*0014*/ 	.byte	0x00, 0xf5, 0x21, 0x00


	//----- nvinfo : EIATTR_KPARAM_INFO
	.align		4
.L_65:
        /*0018*/ 	.byte	0x04, 0x17
        /*001a*/ 	.short	(.L_67 - .L_66)
.L_66:
        /*001c*/ 	.word	0x00000000
        /*0020*/ 	.short	0x0001
        /*0022*/ 	.short	0x0010
        /*0024*/ 	.byte	0x00, 0xf0, 0x41, 0x00


	//----- nvinfo : EIATTR_KPARAM_INFO
	.align		4
.L_67:
        /*0028*/ 	.byte	0x04, 0x17
        /*002a*/ 	.short	(.L_69 - .L_68)
.L_68:
        /*002c*/ 	.word	0x00000000
        /*0030*/ 	.short	0x0000
        /*0032*/ 	.short	0x0000
        /*0034*/ 	.byte	0x00, 0xf0, 0x41, 0x00


	//----- nvinfo : EIATTR_SPARSE_MMA_MASK
	.align		4
.L_69:
        /*0038*/ 	.byte	0x03, 0x50
        /*003a*/ 	.short	0x0000


	//----- nvinfo : EIATTR_MAXREG_COUNT
	.align		4
        /*003c*/ 	.byte	0x03, 0x1b
        /*003e*/ 	.short	0x00ff


	//----- nvinfo : EIATTR_MERCURY_ISA_VERSION
	.align		4
        /*0040*/ 	.byte	0x03, 0x5f
        /*0042*/ 	.short	0x0101


	//----- nvinfo : EIATTR_VRC_CTA_INIT_COUNT
	.align		4
        /*0044*/ 	.byte	0x02, 0x4a
	.zero		1
	.zero		1


	//----- nvinfo : EIATTR_EXIT_INSTR_OFFSETS
	.align		4
        /*0048*/ 	.byte	0x04, 0x1c
        /*004a*/ 	.short	(.L_71 - .L_70)


	//   ....[0]....
.L_70:
        /*004c*/ 	.word	0x00000090


	//   ....[1]....
        /*0050*/ 	.word	0x000000c0


	//   ....[2]....
        /*0054*/ 	.word	0x00000510


	//   ....[3]....
        /*0058*/ 	.word	0x00000f40


	//----- nvinfo : EIATTR_CRS_STACK_SIZE
	.align		4
.L_71:
        /*005c*/ 	.byte	0x04, 0x1e
        /*005e*/ 	.short	(.L_73 - .L_72)
.L_72:
        /*0060*/ 	.word	0x00000000


	//----- nvinfo : EIATTR_CBANK_PARAM_SIZE
	.align		4
.L_73:
        /*0064*/ 	.byte	0x03, 0x19
        /*0066*/ 	.short	0x0028


	//----- nvinfo : EIATTR_PARAM_CBANK
	.align		4
        /*0068*/ 	.byte	0x04, 0x0a
        /*006a*/ 	.short	(.L_75 - .L_74)
	.align		4
.L_74:
        /*006c*/ 	.word	index@(.nv.constant0._Z13init_clusters8points_tS_Pi)
        /*0070*/ 	.short	0x0380
        /*0072*/ 	.short	0x0028


	//----- nvinfo : EIATTR_SW_WAR
	.align		4
.L_75:
        /*0074*/ 	.byte	0x04, 0x36
        /*0076*/ 	.short	(.L_77 - .L_76)
.L_76:
        /*0078*/ 	.word	0x00000008
.L_77:


//--------------------- .nv.info._Z14init_centroids8points_tS_ --------------------------
	.section	.nv.info._Z14init_centroids8points_tS_,"",@"SHT_CUDA_INFO"
	.sectionflags	@""
	.align	4


	//----- nvinfo : EIATTR_CUDA_API_VERSION
	.align		4
        /*0000*/ 	.byte	0x04, 0x37
        /*0002*/ 	.short	(.L_79 - .L_78)
.L_78:
        /*0004*/ 	.word	0x00000082


	//----- nvinfo : EIATTR_KPARAM_INFO
	.align		4
.L_79:
        /*0008*/ 	.byte	0x04, 0x17
        /*000a*/ 	.short	(.L_81 - .L_80)
.L_80:
        /*000c*/ 	.word	0x00000000
        /*0010*/ 	.short	0x0001
        /*0012*/ 	.short	0x0010
        /*0014*/ 	.byte	0x00, 0xf0, 0x41, 0x00


	//----- nvinfo : EIATTR_KPARAM_INFO
	.align		4
.L_81:
        /*0018*/ 	.byte	0x04, 0x17
        /*001a*/ 	.short	(.L_83 - .L_82)
.L_82:
        /*001c*/ 	.word	0x00000000
        /*0020*/ 	.short	0x0000
        /*0022*/ 	.short	0x0000
        /*0024*/ 	.byte	0x00, 0xf0, 0x41, 0x00


	//----- nvinfo : EIATTR_SPARSE_MMA_MASK
	.align		4
.L_83:
        /*0028*/ 	.byte	0x03, 0x50
        /*002a*/ 	.short	0x0000


	//----- nvinfo : EIATTR_MAXREG_COUNT
	.align		4
        /*002c*/ 	.byte	0x03, 0x1b
        /*002e*/ 	.short	0x00ff


	//----- nvinfo : EIATTR_MERCURY_ISA_VERSION
	.align		4
        /*0030*/ 	.byte	0x03, 0x5f
        /*0032*/ 	.short	0x0101


	//----- nvinfo : EIATTR_VRC_CTA_INIT_COUNT
	.align		4
        /*0034*/ 	.byte	0x02, 0x4a
	.zero		1
	.zero		1


	//----- nvinfo : EIATTR_EXIT_INSTR_OFFSETS
	.align		4
        /*0038*/ 	.byte	0x04, 0x1c
        /*003a*/ 	.short	(.L_85 - .L_84)


	//   ....[0]....
.L_84:
        /*003c*/ 	.word	0x000000a0


	//   ....[1]....
        /*0040*/ 	.word	0x00000510


	//   ....[2]....
        /*0044*/ 	.word	0x00000aa0


	//----- nvinfo : EIATTR_CRS_STACK_SIZE
	.align		4
.L_85:
        /*0048*/ 	.byte	0x04, 0x1e
        /*004a*/ 	.short	(.L_87 - .L_86)
.L_86:
        /*004c*/ 	.word	0x00000000


	//----- nvinfo : EIATTR_CBANK_PARAM_SIZE
	.align		4
.L_87:
        /*0050*/ 	.byte	0x03, 0x19
        /*0052*/ 	.short	0x0020


	//----- nvinfo : EIATTR_PARAM_CBANK
	.align		4
        /*0054*/ 	.byte	0x04, 0x0a
        /*0056*/ 	.short	(.L_89 - .L_88)
	.align		4
.L_88:
        /*0058*/ 	.word	index@(.nv.constant0._Z14init_centroids8points_tS_)
        /*005c*/ 	.short	0x0380
        /*005e*/ 	.short	0x0020


	//----- nvinfo : EIATTR_SW_WAR
	.align		4
.L_89:
        /*0060*/ 	.byte	0x04, 0x36
        /*0062*/ 	.short	(.L_91 - .L_90)
.L_90:
        /*0064*/ 	.word	0x00000008
.L_91:


//--------------------- .nv.callgraph             --------------------------
	.section	.nv.callgraph,"",@"SHT_CUDA_CALLGRAPH"
	.align	4
	.sectionentsize	8
	.align		4
        /*0000*/ 	.word	0x00000000
	.align		4
        /*0004*/ 	.word	0xffffffff
	.align		4
        /*0008*/ 	.word	0x00000000
	.align		4
        /*000c*/ 	.word	0xfffffffe
	.align		4
        /*0010*/ 	.word	0x00000000
	.align		4
        /*0014*/ 	.word	0xfffffffd
	.align		4
        /*0018*/ 	.word	0x00000000
	.align		4
        /*001c*/ 	.word	0xfffffffc


//--------------------- .text._Z17d_assign_clusters8points_tS_PiPc --------------------------
	.section	.text._Z17d_assign_clusters8points_tS_PiPc,"ax",@progbits
	.align	128
        .global         _Z17d_assign_clusters8points_tS_PiPc
        .type           _Z17d_assign_clusters8points_tS_PiPc,@function
        .size           _Z17d_assign_clusters8points_tS_PiPc,(.L_x_142 - _Z17d_assign_clusters8points_tS_PiPc)
        .other          _Z17d_assign_clusters8points_tS_PiPc,@"STO_CUDA_ENTRY STV_DEFAULT"
_Z17d_assign_clusters8points_tS_PiPc:
.text._Z17d_assign_clusters8points_tS_PiPc:
[----:B------:R-:W-:Y:S01]  /*0000*/  LDC R1, c[0x0][0x37c] ;  /* 0x0000df00ff017b82 */ /* 0x000fe20000000800 */
[----:B------:R-:W0:Y:S01]  /*0010*/  S2R R0, SR_CTAID.X ;  /* 0x0000000000007919 */ /* 0x000e220000002500 */
[----:B------:R-:W1:Y:S01]  /*0020*/  LDCU UR4, c[0x0][0x370] ;  /* 0x00006e00ff0477ac */ /* 0x000e620008000800 */
[----:B------:R-:W0:Y:S01]  /*0030*/  S2R R3, SR_TID.X ;  /* 0x0000000000037919 */ /* 0x000e220000002100 */
[----:B------:R-:W1:Y:S01]  /*0040*/  LDCU UR5, c[0x0][0x360] ;  /* 0x00006c00ff0577ac */ /* 0x000e620008000800 */
[----:B------:R-:W2:Y:S01]  /*0050*/  LDCU UR6, c[0x0][0x380] ;  /* 0x00007000ff0677ac */ /* 0x000ea20008000800 */
[----:B-1----:R-:W-:Y:S02]  /*0060*/  UIMAD UR4, UR4, UR5, URZ ;  /* 0x00000005040472a4 */ /* 0x002fe4000f8e02ff */
[----:B0-----:R-:W-:-:S05]  /*0070*/  IMAD R0, R0, UR5, R3 ;  /* 0x0000000500007c24 */ /* 0x001fca000f8e0203 */
[----:B--2---:R-:W-:-:S13]  /*0080*/  ISETP.GE.AND P0, PT, R0, UR6, PT ;  /* 0x0000000600007c0c */ /* 0x004fda000bf06270 */
[----:B------:R-:W-:Y:S05]  /*0090*/  @P0 EXIT ;  /* 0x000000000000094d */ /* 0x000fea0003800000 */
[----:B------:R-:W0:Y:S02]  /*00a0*/  LDC R2, c[0x0][0x390] ;  /* 0x0000e400ff027b82 */ /* 0x000e240000000800 */
[----:B0-----:R-:W-:-:S13]  /*00b0*/  ISETP.GE.AND P0, PT, R2, 0x1, PT ;  /* 0x000000010200780c */ /* 0x001fda0003f06270 */
[----:B------:R-:W-:Y:S05]  /*00c0*/  @!P0 EXIT ;  /* 0x000000000000894d */ /* 0x000fea0003800000 */
[----:B------:R-:W0:Y:S01]  /*00d0*/  LDCU UR5, c[0x0][0x394] ;  /* 0x00007280ff0577ac */ /* 0x000e220008000800 */
[----:B------:R-:W1:Y:S01]  /*00e0*/  LDCU.64 UR10, c[0x0][0x358] ;  /* 0x00006b00ff0a77ac */ /* 0x000e620008000a00 */
[----:B0-----:R-:W-:-:S09]  /*00f0*/  UISETP.GT.AND UP0, UPT, UR5, URZ, UPT ;  /* 0x000000ff0500728c */ /* 0x001fd2000bf04270 */
[----:B-1----:R-:W-:Y:S05]  /*0100*/  BRA.U UP0, `(.L_x_0) ;  /* 0x0000000500147547 */ /* 0x002fea000b800000 */
[----:B------:R-:W-:-:S07]  /*0110*/  LOP3.LUT R2, R2, 0x7ffffffc, RZ, 0xc0, !PT ;  /* 0x7ffffffc02027812 */ /* 0x000fce00078ec0ff */
.L_x_6:
[----:B------:R-:W0:Y:S01]  /*0120*/  LDCU UR5, c[0x0][0x390] ;  /* 0x00007200ff0577ac */ /* 0x000e220008000800 */
[----:B------:R-:W-:Y:S01]  /*0130*/  IMAD.MOV.U32 R3, RZ, RZ, RZ ;  /* 0x000000ffff037224 */ /* 0x000fe200078e00ff */
[----:B0-----:R-:W-:-:S09]  /*0140*/  UISETP.GE.U32.AND UP0, UPT, UR5, 0x4, UPT ;  /* 0x000000040500788c */ /* 0x001fd2000bf06070 */
[----:B------:R-:W-:Y:S05]  /*0150*/  BRA.U !UP0, `(.L_x_1) ;  /* 0x0000000108d07547 */ /* 0x000fea000b800000 */
[----:B------:R-:W-:Y:S01]  /*0160*/  ISETP.GT.AND P0, PT, R2, RZ, PT ;  /* 0x000000ff0200720c */ /* 0x000fe20003f04270 */
[----:B------:R-:W-:Y:S02]  /*0170*/  IMAD.MOV.U32 R7, RZ, RZ, RZ ;  /* 0x000000ffff077224 */ /* 0x000fe400078e00ff */
[----:B------:R-:W-:Y:S02]  /*0180*/  IMAD.MOV.U32 R4, RZ, RZ, -0x1 ;  /* 0xffffffffff047424 */ /* 0x000fe400078e00ff */
[----:B------:R-:W-:-:S08]  /*0190*/  IMAD.MOV.U32 R5, RZ, RZ, 0x7fefffff ;  /* 0x7fefffffff057424 */ /* 0x000fd000078e00ff */
[----:B------:R-:W-:Y:S05]  /*01a0*/  @!P0 BRA `(.L_x_2) ;  /* 0x0000000000a08947 */ /* 0x000fea0003800000 */
[----:B------:R-:W-:Y:S01]  /*01b0*/  IMAD.IADD R6, R2, 0x1, -R7 ;  /* 0x0000000102067824 */ /* 0x000fe200078e0a07 */
[----:B------:R-:W-:-:S04]  /*01c0*/  PLOP3.LUT P0, PT, PT, PT, PT, 0x80, 0x8 ;  /* 0x000000000008781c */ /* 0x000fc80003f0f070 */
[----:B------:R-:W-:-:S13]  /*01d0*/  ISETP.GT.AND P1, PT, R6, 0xc, PT ;  /* 0x0000000c0600780c */ /* 0x000fda0003f24270 */
[----:B------:R-:W-:Y:S05]  /*01e0*/  @!P1 BRA `(.L_x_3) ;  /* 0x0000000000549947 */ /* 0x000fea0003800000 */
[----:B------:R-:W-:Y:S01]  /*01f0*/  PLOP3.LUT P0, PT, PT, PT, PT, 0x8, 0x80 ;  /* 0x000000000080781c */ /* 0x000fe20003f0e170 */
[----:B------:R-:W-:-:S12]  /*0200*/  VIADD R6, R2, 0xfffffff4 ;  /* 0xfffffff402067836 */ /* 0x000fd80000000000 */
.L_x_4:
[----:B------:R-:W-:-:S06]  /*0210*/  DSETP.GT.AND P2, PT, R4, RZ, PT ;  /* 0x000000ff0400722a */ /* 0x000fcc0003f44000 */
[----:B------:R-:W-:Y:S02]  /*0220*/  FSEL R4, R4, RZ, !P2 ;  /* 0x000000ff04047208 */ /* 0x000fe40005000000 */
[----:B------:R-:W-:Y:S02]  /*0230*/  FSEL R5, R5, RZ, !P2 ;  /* 0x000000ff05057208 */ /* 0x000fe40005000000 */
[----:B------:R-:W-:-:S04]  /*0240*/  SEL R3, R7, R3, P2 ;  /* 0x0000000307037207 */ /* 0x000fc80001000000 */
[----:B------:R-:W-:-:S06]  /*0250*/  DSETP.GT.AND P3, PT, R4, RZ, PT ;  /* 0x000000ff0400722a */ /* 0x000fcc0003f64000 */
[----:B------:R-:W-:Y:S02]  /*0260*/  FSEL R4, R4, RZ, !P3 ;  /* 0x000000ff04047208 */ /* 0x000fe40005800000 */
[----:B------:R-:W-:-:S06]  /*0270*/  FSEL R5, R5, RZ, !P3 ;  /* 0x000000ff05057208 */ /* 0x000fcc0005800000 */
[----:B------:R-:W-:Y:S01]  /*0280*/  DSETP.GT.AND P4, PT, R4, RZ, PT ;  /* 0x000000ff0400722a */ /* 0x000fe20003f84000 */
[----:B------:R-:W-:-:S05]  /*0290*/  @P3 VIADD R3, R7, 0x4 ;  /* 0x0000000407033836 */ /* 0x000fca0000000000 */
[----:B------:R-:W-:Y:S02]  /*02a0*/  FSEL R4, R4, RZ, !P4 ;  /* 0x000000ff04047208 */ /* 0x000fe40006000000 */
[----:B------:R-:W-:-:S06]  /*02b0*/  FSEL R5, R5, RZ, !P4 ;  /* 0x000000ff05057208 */ /* 0x000fcc0006000000 */
[----:B------:R-:W-:Y:S01]  /*02c0*/  DSETP.GT.AND P1, PT, R4, RZ, PT ;  /* 0x000000ff0400722a */ /* 0x000fe20003f24000 */
[----:B------:R-:W-:-:S05]  /*02d0*/  @P4 VIADD R3, R7, 0x8 ;  /* 0x0000000807034836 */ /* 0x000fca0000000000 */
[----:B------:R-:W-:Y:S02]  /*02e0*/  FSEL R4, R4, RZ, !P1 ;  /* 0x000000ff04047208 */ /* 0x000fe40004800000 */
[----:B------:R-:W-:-:S06]  /*02f0*/  FSEL R5, R5, RZ, !P1 ;  /* 0x000000ff05057208 */ /* 0x000fcc0004800000 */
[C---:B------:R-:W-:Y:S02]  /*0300*/  @P1 VIADD R3, R7.reuse, 0xc ;  /* 0x0000000c07031836 */ /* 0x040fe40000000000 */
[----:B------:R-:W-:-:S05]  /*0310*/  VIADD R7, R7, 0x10 ;  /* 0x0000001007077836 */ /* 0x000fca0000000000 */
[----:B------:R-:W-:-:S13]  /*0320*/  ISETP.GE.AND P2, PT, R7, R6, PT ;  /* 0x000000060700720c */ /* 0x000fda0003f46270 */
[----:B------:R-:W-:Y:S05]  /*0330*/  @!P2 BRA `(.L_x_4) ;  /* 0xfffffffc00b4a947 */ /* 0x000fea000383ffff */
.L_x_3:
[----:B------:R-:W-:-:S05]  /*0340*/  IMAD.IADD R6, R2, 0x1, -R7 ;  /* 0x0000000102067824 */ /* 0x000fca00078e0a07 */
[----:B------:R-:W-:-:S13]  /*0350*/  ISETP.GT.AND P1, PT, R6, 0x4, PT ;  /* 0x000000040600780c */ /* 0x000fda0003f24270 */
[----:B------:R-:W-:Y:S05]  /*0360*/  @!P1 BRA `(.L_x_5) ;  /* 0x0000000000289947 */ /* 0x000fea0003800000 */
[----:B------:R-:W-:-:S06]  /*0370*/  DSETP.GT.AND P0, PT, R4, RZ, PT ;  /* 0x000000ff0400722a */ /* 0x000fcc0003f04000 */
[----:B------:R-:W-:Y:S02]  /*0380*/  FSEL R4, R4, RZ, !P0 ;  /* 0x000000ff04047208 */ /* 0x000fe40004000000 */
[----:B------:R-:W-:Y:S02]  /*0390*/  FSEL R5, R5, RZ, !P0 ;  /* 0x000000ff05057208 */ /* 0x000fe40004000000 */
[----:B------:R-:W-:Y:S02]  /*03a0*/  SEL R3, R7, R3, P0 ;  /* 0x0000000307037207 */ /* 0x000fe40000000000 */
[----:B------:R-:W-:Y:S02]  /*03b0*/  PLOP3.LUT P0, PT, PT, PT, PT, 0x8, 0x80 ;  /* 0x000000000080781c */ /* 0x000fe40003f0e170 */
[----:B------:R-:W-:-:S06]  /*03c0*/  DSETP.GT.AND P1, PT, R4, RZ, PT ;  /* 0x000000ff0400722a */ /* 0x000fcc0003f24000 */
[----:B------:R-:W-:Y:S02]  /*03d0*/  FSEL R4, R4, RZ, !P1 ;  /* 0x000000ff04047208 */ /* 0x000fe40004800000 */
[----:B------:R-:W-:-:S06]  /*03e0*/  FSEL R5, R5, RZ, !P1 ;  /* 0x000000ff05057208 */ /* 0x000fcc0004800000 */
[C---:B------:R-:W-:Y:S02]  /*03f0*/  @P1 VIADD R3, R7.reuse, 0x4 ;  /* 0x0000000407031836 */ /* 0x040fe40000000000 */
[----:B------:R-:W-:-:S07]  /*0400*/  VIADD R7, R7, 0x8 ;  /* 0x0000000807077836 */ /* 0x000fce0000000000 */
.L_x_5:
[----:B------:R-:W-:-:S13]  /*0410*/  ISETP.EQ.AND P1, PT, R7, R2, PT ;  /* 0x000000020700720c */ /* 0x000fda0003f22270 */
[----:B------:R-:W-:Y:S05]  /*0420*/  @!P0 BRA P1, `(.L_x_1) ;  /* 0x00000000001c8947 */ /* 0x000fea0000800000 */
.L_x_2:
[----:B------:R-:W-:-:S06]  /*0430*/  DSETP.GT.AND P1, PT, R4, RZ, PT ;  /* 0x000000ff0400722a */ /* 0x000fcc0003f24000 */
[C---:B------:R-:W-:Y:S01]  /*0440*/  SEL R3, R7.reuse, R3, P1 ;  /* 0x0000000307037207 */ /* 0x040fe20000800000 */
[----:B------:R-:W-:Y:S01]  /*0450*/  VIADD R7, R7, 0x4 ;  /* 0x0000000407077836 */ /* 0x000fe20000000000 */
[----:B------:R-:W-:Y:S02]  /*0460*/  FSEL R4, R4, RZ, !P1 ;  /* 0x000000ff04047208 */ /* 0x000fe40004800000 */
[----:B------:R-:W-:Y:S02]  /*0470*/  FSEL R5, R5, RZ, !P1 ;  /* 0x000000ff05057208 */ /* 0x000fe40004800000 */
[----:B------:R-:W-:-:S13]  /*0480*/  ISETP.NE.AND P0, PT, R7, R2, PT ;  /* 0x000000020700720c */ /* 0x000fda0003f05270 */
[----:B------:R-:W-:Y:S05]  /*0490*/  @P0 BRA `(.L_x_2) ;  /* 0xfffffffc00e40947 */ /* 0x000fea000383ffff */
.L_x_1:
[----:B------:R-:W0:Y:S01]  /*04a0*/  LDC.64 R4, c[0x0][0x3a0] ;  /* 0x0000e800ff047b82 */ /* 0x000e220000000a00 */
[----:B------:R-:W1:Y:S01]  /*04b0*/  LDCU UR5, c[0x0][0x380] ;  /* 0x00007000ff0577ac */ /* 0x000e620008000800 */
[----:B0-----:R-:W-:-:S05]  /*04c0*/  IMAD.WIDE R6, R0, 0x4, R4 ;  /* 0x0000000400067825 */ /* 0x001fca00078e0204 */
[----:B------:R-:W2:Y:S01]  /*04d0*/  LDG.E R4, desc[UR10][R6.64] ;  /* 0x0000000a06047981 */ /* 0x000ea2000c1e1900 */
[----:B------:R-:W-:Y:S01]  /*04e0*/  VIADD R0, R0, UR4 ;  /* 0x0000000400007c36 */ /* 0x000fe20008000000 */
[----:B--2---:R-:W-:-:S13]  /*04f0*/  ISETP.NE.AND P0, PT, R3, R4, PT ;  /* 0x000000040300720c */ /* 0x004fda0003f05270 */
[----:B------:R-:W0:Y:S02]  /*0500*/  @P0 LDC.64 R4, c[0x0][0x3a8] ;  /* 0x0000ea00ff040b82 */ /* 0x000e240000000a00 */
[----:B0-----:R0:W-:Y:S04]  /*0510*/  @P0 STG.E.U8 desc[UR10][R4.64], RZ ;  /* 0x000000ff04000986 */ /* 0x0011e8000c10110a */
[----:B------:R0:W-:Y:S01]  /*0520*/  @P0 STG.E desc[UR10][R6.64], R3 ;  /* 0x0000000306000986 */ /* 0x0001e2000c10190a */
[----:B-1----:R-:W-:-:S13]  /*0530*/  ISETP.GE.AND P0, PT, R0, UR5, PT ;  /* 0x0000000500007c0c */ /* 0x002fda000bf06270 */
[----:B0-----:R-:W-:Y:S05]  /*0540*/  @!P0 BRA `(.L_x_6) ;  /* 0xfffffff800f48947 */ /* 0x001fea000383ffff */
[----:B------:R-:W-:Y:S05]  /*0550*/  EXIT ;  /* 0x000000000000794d */ /* 0x000fea0003800000 */
.L_x_0:
[----:B------:R-:W-:Y:S02]  /*0560*/  ULOP3.LUT UR7, UR5, 0x7ffffff8, URZ, 0xc0, !UPT ;  /* 0x7ffffff805077892 */ /* 0x000fe4000f8ec0ff */
[----:B------:R-:W-:Y:S02]  /*0570*/  ULOP3.LUT UR6, UR5, 0x7, URZ, 0xc0, !UPT ;  /* 0x0000000705067892 */ /* 0x000fe4000f8ec0ff */
[----:B------:R-:W-:Y:S02]  /*0580*/  ULOP3.LUT UR5, UR5, 0x3, URZ, 0xc0, !UPT ;  /* 0x0000000305057892 */ /* 0x000fe4000f8ec0ff */
[----:B------:R-:W-:-:S12]  /*0590*/  UIADD3 UR9, UPT, UPT, -UR7, URZ, URZ ;  /* 0x000000ff07097290 */ /* 0x000fd8000fffe1ff */
.L_x_13:
[----:B------:R-:W0:Y:S01]  /*05a0*/  LDC.64 R4, c[0x0][0x388] ;  /* 0x0000e200ff047b82 */ /* 0x000e220000000a00 */
[----:B------:R-:W1:Y:S01]  /*05b0*/  LDCU UR8, c[0x0][0x384] ;  /* 0x00007080ff0877ac */ /* 0x000e620008000800 */
[----:B------:R-:W-:Y:S02]  /*05c0*/  IMAD.MOV.U32 R8, RZ, RZ, -0x1 ;  /* 0xffffffffff087424 */ /* 0x000fe400078e00ff */
[----:B------:R-:W-:Y:S02]  /*05d0*/  IMAD.MOV.U32 R9, RZ, RZ, 0x7fefffff ;  /* 0x7fefffffff097424 */ /* 0x000fe400078e00ff */
[----:B-1----:R-:W-:-:S04]  /*05e0*/  IMAD R2, R0, UR8, RZ ;  /* 0x0000000800027c24 */ /* 0x002fc8000f8e02ff */
[----:B0-----:R-:W-:Y:S01]  /*05f0*/  IMAD.WIDE R4, R2, 0x8, R4 ;  /* 0x0000000802047825 */ /* 0x001fe200078e0204 */
[----:B------:R-:W-:Y:S02]  /*0600*/  SHF.R.S32.HI R6, RZ, 0x1f, R2 ;  /* 0x0000001fff067819 */ /* 0x000fe40000011402 */
[----:B------:R-:W-:Y:S01]  /*0610*/  IADD3 R3, P0, PT, R4, 0x20, RZ ;  /* 0x0000002004037810 */ /* 0x000fe20007f1e0ff */
[----:B------:R-:W-:-:S04]  /*0620*/  IMAD.MOV.U32 R4, RZ, RZ, RZ ;  /* 0x000000ffff047224 */ /* 0x000fc800078e00ff */
[----:B------:R-:W-:-:S08]  /*0630*/  IMAD.X R5, RZ, RZ, R5, P0 ;  /* 0x000000ffff057224 */ /* 0x000fd000000e0605 */
.L_x_12:
[----:B------:R-:W0:Y:S01]  /*0640*/  LDC R7, c[0x0][0x394] ;  /* 0x0000e500ff077b82 */ /* 0x000e220000000800 */
[----:B------:R-:W-:Y:S01]  /*0650*/  IMAD.MOV.U32 R29, RZ, RZ, RZ ;  /* 0x000000ffff1d7224 */ /* 0x000fe200078e00ff */
[----:B------:R-:W-:Y:S02]  /*0660*/  CS2R R16, SRZ ;  /* 0x0000000000107805 */ /* 0x000fe4000001ff00 */
[----:B0-----:R-:W-:Y:S01]  /*0670*/  ISETP.GE.U32.AND P0, PT, R7, 0x8, PT ;  /* 0x000000080700780c */ /* 0x001fe20003f06070 */
[----:B------:R-:W-:-:S12]  /*0680*/  IMAD R26, R4, R7, RZ ;  /* 0x00000007041a7224 */ /* 0x000fd800078e02ff */
[----:B------:R-:W-:Y:S05]  /*0690*/  @!P0 BRA `(.L_x_7) ;  /* 0x0000000000d08947 */ /* 0x000fea0003800000 */
[----:B------:R-:W0:Y:S01]  /*06a0*/  LDC.64 R10, c[0x0][0x398] ;  /* 0x0000e600ff0a7b82 */ /* 0x000e220000000a00 */
[----:B------:R-:W-:Y:S01]  /*06b0*/  IMAD.MOV.U32 R14, RZ, RZ, R3 ;  /* 0x000000ffff0e7224 */ /* 0x000fe200078e0003 */
[----:B------:R-:W-:Y:S01]  /*06c0*/  CS2R R16, SRZ ;  /* 0x0000000000107805 */ /* 0x000fe2000001ff00 */
[----:B------:R-:W-:Y:S02]  /*06d0*/  IMAD.MOV.U32 R15, RZ, RZ, R5 ;  /* 0x000000ffff0f7224 */ /* 0x000fe400078e0005 */
[----:B------:R-:W-:Y:S02]  /*06e0*/  IMAD.U32 R24, RZ, RZ, UR9 ;  /* 0x00000009ff187e24 */ /* 0x000fe4000f8e00ff */
[----:B0-----:R-:W-:-:S03]  /*06f0*/  IMAD.WIDE.U32 R10, R26, 0x8, R10 ;  /* 0x000000081a0a7825 */ /* 0x001fc600078e000a */
[----:B------:R-:W-:-:S05]  /*0700*/  IADD3 R18, P0, PT, R10, 0x20, RZ ;  /* 0x000000200a127810 */ /* 0x000fca0007f1e0ff */
[----:B------:R-:W-:-:S08]  /*0710*/  IMAD.X R19, RZ, RZ, R11, P0 ;  /* 0x000000ffff137224 */ /* 0x000fd000000e060b */
.L_x_8:
[----:B------:R-:W-:Y:S02]  /*0720*/  IMAD.MOV.U32 R12, RZ, RZ, R18 ;  /* 0x000000ffff0c7224 */ /* 0x000fe400078e0012 */
[----:B------:R-:W-:Y:S02]  /*0730*/  IMAD.MOV.U32 R13, RZ, RZ, R19 ;  /* 0x000000ffff0d7224 */ /* 0x000fe400078e0013 */
[----:B------:R-:W-:Y:S02]  /*0740*/  IMAD.MOV.U32 R10, RZ, RZ, R14 ;  /* 0x000000ffff0a7224 */ /* 0x000fe400078e000e */
[----:B------:R-:W-:Y:S01]  /*0750*/  IMAD.MOV.U32 R11, RZ, RZ, R15 ;  /* 0x000000ffff0b7224 */ /* 0x000fe200078e000f */
[----:B------:R-:W2:Y:S04]  /*0760*/  LDG.E.64 R18, desc[UR10][R12.64+-0x18] ;  /* 0xffffe80a0c127981 */ /* 0x000ea8000c1e1b00 */
[----:B------:R-:W3:Y:S04]  /*0770*/  LDG.E.64 R22, desc[UR10][R10.64+-0x20] ;  /* 0xffffe00a0a167981 */ /* 0x000ee8000c1e1b00 */
[----:B------:R-:W3:Y:S04]  /*0780*/  LDG.E.64 R14, desc[UR10][R12.64+-0x20] ;  /* 0xffffe00a0c0e7981 */ /* 0x000ee8000c1e1b00 */
[----:B------:R-:W2:Y:S01]  /*0790*/  LDG.E.64 R20, desc[UR10][R10.64+-0x18] ;  /* 0xffffe80a0a147981 */ /* 0x000ea2000c1e1b00 */
[----:B---3--:R-:W-:-:S03]  /*07a0*/  DADD R14, R22, -R14 ;  /* 0x00000000160e7229 */ /* 0x008fc6000000080e */
[----:B------:R-:W3:Y:S01]  /*07b0*/  LDG.E.64 R22, desc[UR10][R10.64+-0x10] ;  /* 0xfffff00a0a167981 */ /* 0x000ee2000c1e1b00 */
[----:B--2---:R-:W-:-:S03]  /*07c0*/  DADD R18, R20, -R18 ;  /* 0x0000000014127229 */ /* 0x004fc60000000812 */
[----:B------:R-:W2:Y:S01]  /*07d0*/  LDG.E.64 R20, desc[UR10][R10.64+-0x8] ;  /* 0xfffff80a0a147981 */ /* 0x000ea2000c1e1b00 */
[----:B------:R-:W-:-:S03]  /*07e0*/  DFMA R16, R14, R14, R16 ;  /* 0x0000000e0e10722b */ /* 0x000fc60000000010 */
[----:B------:R-:W3:Y:S05]  /*07f0*/  LDG.E.64 R14, desc[UR10][R12.64+-0x10] ;  /* 0xfffff00a0c0e7981 */ /* 0x000eea000c1e1b00 */
[----:B------:R-:W-:Y:S02]  /*0800*/  DFMA R18, R18, R18, R16 ;  /* 0x000000121212722b */ /* 0x000fe40000000010 */
[----:B------:R-:W2:Y:S01]  /*0810*/  LDG.E.64 R16, desc[UR10][R12.64+-0x8] ;  /* 0xfffff80a0c107981 */ /* 0x000ea2000c1e1b00 */
[----:B---3--:R-:W-:-:S03]  /*0820*/  DADD R14, R22, -R14 ;  /* 0x00000000160e7229 */ /* 0x008fc6000000080e */
[----:B------:R-:W3:Y:S01]  /*0830*/  LDG.E.64 R22, desc[UR10][R12.64+0x8] ;  /* 0x0000080a0c167981 */ /* 0x000ee2000c1e1b00 */
[----:B--2---:R-:W-:-:S04]  /*0840*/  DADD R16, R20, -R16 ;  /* 0x0000000014107229 */ /* 0x004fc80000000810 */
[----:B------:R-:W-:Y:S01]  /*0850*/  DFMA R18, R14, R14, R18 ;  /* 0x0000000e0e12722b */ /* 0x000fe20000000012 */
[----:B------:R-:W2:Y:S04]  /*0860*/  LDG.E.64 R20, desc[UR10][R10.64] ;  /* 0x0000000a0a147981 */ /* 0x000ea8000c1e1b00 */
[----:B------:R-:W2:Y:S03]  /*0870*/  LDG.E.64 R14, desc[UR10][R12.64] ;  /* 0x0000000a0c0e7981 */ /* 0x000ea6000c1e1b00 */
[----:B------:R-:W-:Y:S02]  /*0880*/  DFMA R16, R16, R16, R18 ;  /* 0x000000101010722b */ /* 0x000fe40000000012 */
[----:B------:R-:W3:Y:S01]  /*0890*/  LDG.E.64 R18, desc[UR10][R10.64+0x8] ;  /* 0x0000080a0a127981 */ /* 0x000ee2000c1e1b00 */
[----:B--2---:R-:W-:-:S03]  /*08a0*/  DADD R14, R20, -R14 ;  /* 0x00000000140e7229 */ /* 0x004fc6000000080e */
[----:B------:R-:W2:Y:S01]  /*08b0*/  LDG.E.64 R20, desc[UR10][R10.64+0x10] ;  /* 0x0000100a0a147981 */ /* 0x000ea2000c1e1b00 */
[----:B---3--:R-:W-:-:S03]  /*08c0*/  DADD R22, R18, -R22 ;  /* 0x0000000012167229 */ /* 0x008fc60000000816 */
[----:B------:R-:W2:Y:S01]  /*08d0*/  LDG.E.64 R18, desc[UR10][R12.64+0x10] ;  /* 0x0000100a0c127981 */ /* 0x000ea2000c1e1b00 */
[----:B------:R-:W-:-:S03]  /*08e0*/  DFMA R16, R14, R14, R16 ;  /* 0x0000000e0e10722b */ /* 0x000fc60000000010 */
[----:B------:R-:W3:Y:S05]  /*08f0*/  LDG.E.64 R14, desc[UR10][R10.64+0x18] ;  /* 0x0000180a0a0e7981 */ /* 0x000eea000c1e1b00 */
[----:B------:R-:W-:Y:S02]  /*0900*/  DFMA R22, R22, R22, R16 ;  /* 0x000000161616722b */ /* 0x000fe40000000010 */
[----:B------:R-:W3:Y:S01]  /*0910*/  LDG.E.64 R16, desc[UR10][R12.64+0x18] ;  /* 0x0000180a0c107981 */ /* 0x000ee2000c1e1b00 */
[----:B------:R-:W-:-:S05]  /*0920*/  VIADD R24, R24, 0x8 ;  /* 0x0000000818187836 */ /* 0x000fca0000000000 */
[----:B------:R-:W-:Y:S01]  /*0930*/  ISETP.NE.AND P0, PT, R24, RZ, PT ;  /* 0x000000ff1800720c */ /* 0x000fe20003f05270 */
[----:B--2---:R-:W-:-:S08]  /*0940*/  DADD R18, R20, -R18 ;  /* 0x0000000014127229 */ /* 0x004fd00000000812 */
[----:B------:R-:W-:Y:S02]  /*0950*/  DFMA R22, R18, R18, R22 ;  /* 0x000000121216722b */ /* 0x000fe40000000016 */
[----:B---3--:R-:W-:Y:S01]  /*0960*/  DADD R16, R14, -R16 ;  /* 0x000000000e107229 */ /* 0x008fe20000000810 */
[----:B------:R-:W-:Y:S02]  /*0970*/  IADD3 R18, P2, PT, R12, 0x40, RZ ;  /* 0x000000400c127810 */ /* 0x000fe40007f5e0ff */
[----:B------:R-:W-:-:S03]  /*0980*/  IADD3 R14, P1, PT, R10, 0x40, RZ ;  /* 0x000000400a0e7810 */ /* 0x000fc60007f3e0ff */
[----:B------:R-:W-:Y:S02]  /*0990*/  IMAD.X R19, RZ, RZ, R13, P2 ;  /* 0x000000ffff137224 */ /* 0x000fe400010e060d */
[----:B------:R-:W-:Y:S01]  /*09a0*/  DFMA R16, R16, R16, R22 ;  /* 0x000000101010722b */ /* 0x000fe20000000016 */
[----:B------:R-:W-:Y:S01]  /*09b0*/  IMAD.X R15, RZ, RZ, R11, P1 ;  /* 0x000000ffff0f7224 */ /* 0x000fe200008e060b */
[----:B------:R-:W-:Y:S09]  /*09c0*/  @P0 BRA `(.L_x_8) ;  /* 0xfffffffc00540947 */ /* 0x000ff2000383ffff */
[----:B------:R-:W-:-:S07]  /*09d0*/  IMAD.U32 R29, RZ, RZ, UR7 ;  /* 0x00000007ff1d7e24 */ /* 0x000fce000f8e00ff */
.L_x_7:
[----:B------:R-:W-:-:S09]  /*09e0*/  UISETP.NE.AND UP0, UPT, UR6, URZ, UPT ;  /* 0x000000ff0600728c */ /* 0x000fd2000bf05270 */
[----:B------:R-:W-:Y:S05]  /*09f0*/  BRA.U !UP0, `(.L_x_9) ;  /* 0x0000000508247547 */ /* 0x000fea000b800000 */
[----:B------:R-:W-:Y:S02]  /*0a00*/  UIADD3 UR8, UPT, UPT, UR6, -0x1, URZ ;  /* 0xffffffff06087890 */ /* 0x000fe4000fffe0ff */
[----:B------:R-:W-:Y:S02]  /*0a10*/  UISETP.NE.AND UP1, UPT, UR5, URZ, UPT ;  /* 0x000000ff0500728c */ /* 0x000fe4000bf25270 */
[----:B------:R-:W-:-:S09]  /*0a20*/  UISETP.GE.U32.AND UP0, UPT, UR8, 0x3, UPT ;  /* 0x000000030800788c */ /* 0x000fd2000bf06070 */
[----:B------:R-:W-:Y:S05]  /*0a30*/  BRA.U !UP0, `(.L_x_10) ;  /* 0x0000000108787547 */ /* 0x000fea000b800000 */
[----:B------:R-:W0:Y:S01]  /*0a40*/  LDC.64 R10, c[0x0][0x398] ;  /* 0x0000e600ff0a7b82 */ /* 0x000e220000000a00 */
[----:B------:R-:W1:Y:S01]  /*0a50*/  LDCU.64 UR12, c[0x0][0x388] ;  /* 0x00007100ff0c77ac */ /* 0x000e620008000a00 */
[----:B------:R-:W-:Y:S01]  /*0a60*/  IADD3 R13, P0, PT, R2, R29, RZ ;  /* 0x0000001d020d7210 */ /* 0x000fe20007f1e0ff */
[----:B------:R-:W-:-:S04]  /*0a70*/  IMAD.IADD R25, R26, 0x1, R29 ;  /* 0x000000011a197824 */ /* 0x000fc800078e021d */
[----:B------:R-:W-:Y:S01]  /*0a80*/  IMAD.X R14, RZ, RZ, R6, P0 ;  /* 0x000000ffff0e7224 */ /* 0x000fe200000e0606 */
[----:B------:R-:W2:Y:S01]  /*0a90*/  LDC.64 R22, c[0x0][0x398] ;  /* 0x0000e600ff167b82 */ /* 0x000ea20000000a00 */
[----:B-1----:R-:W-:-:S04]  /*0aa0*/  LEA R12, P0, R13, UR12, 0x3 ;  /* 0x0000000c0d0c7c11 */ /* 0x002fc8000f8018ff */
[----:B------:R-:W-:Y:S01]  /*0ab0*/  LEA.HI.X R13, R13, UR13, R14, 0x3, P0 ;  /* 0x0000000d0d0d7c11 */ /* 0x000fe200080f1c0e */
[----:B0-----:R-:W-:-:S04]  /*0ac0*/  IMAD.WIDE.U32 R24, R25, 0x8, R10 ;  /* 0x0000000819187825 */ /* 0x001fc800078e000a */
[----:B------:R-:W3:Y:S04]  /*0ad0*/  LDG.E.64 R14, desc[UR10][R12.64] ;  /* 0x0000000a0c0e7981 */ /* 0x000ee8000c1e1b00 */
[----:B------:R-:W3:Y:S01]  /*0ae0*/  LDG.E.64 R10, desc[UR10][R24.64] ;  /* 0x0000000a180a7981 */ /* 0x000ee2000c1e1b00 */
[----:B------:R-:W-:-:S05]  /*0af0*/  IADD3 R18, P0, PT, R26, R29, RZ ;  /* 0x0000001d1a127210 */ /* 0x000fca0007f1e0ff */
[----:B------:R-:W-:Y:S01]  /*0b00*/  IMAD.X R19, RZ, RZ, RZ, P0 ;  /* 0x000000ffff137224 */ /* 0x000fe200000e06ff */
[----:B--2---:R-:W-:-:S04]  /*0b10*/  LEA R22, P0, R18, R22, 0x3 ;  /* 0x0000001612167211 */ /* 0x004fc800078018ff */
[----:B------:R-:W-:Y:S02]  /*0b20*/  LEA.HI.X R23, R18, R23, R19, 0x3, P0 ;  /* 0x0000001712177211 */ /* 0x000fe400000f1c13 */
[----:B------:R-:W2:Y:S04]  /*0b30*/  LDG.E.64 R18, desc[UR10][R12.64+0x8] ;  /* 0x0000080a0c127981 */ /* 0x000ea8000c1e1b00 */
[----:B------:R-:W2:Y:S04]  /*0b40*/  LDG.E.64 R20, desc[UR10][R22.64+0x8] ;  /* 0x0000080a16147981 */ /* 0x000ea8000c1e1b00 */
[----:B------:R-:W4:Y:S01]  /*0b50*/  LDG.E.64 R24, desc[UR10][R22.64+0x18] ;  /* 0x0000180a16187981 */ /* 0x000f22000c1e1b00 */
[----:B---3--:R-:W-:-:S03]  /*0b60*/  DADD R10, R14, -R10 ;  /* 0x000000000e0a7229 */ /* 0x008fc6000000080a */
[----:B------:R-:W3:Y:S05]  /*0b70*/  LDG.E.64 R14, desc[UR10][R12.64+0x10] ;  /* 0x0000100a0c0e7981 */ /* 0x000eea000c1e1b00 */
[----:B------:R-:W-:Y:S02]  /*0b80*/  DFMA R16, R10, R10, R16 ;  /* 0x0000000a0a10722b */ /* 0x000fe40000000010 */
[----:B------:R-:W3:Y:S04]  /*0b90*/  LDG.E.64 R10, desc[UR10][R22.64+0x10] ;  /* 0x0000100a160a7981 */ /* 0x000ee8000c1e1b00 */
[----:B------:R-:W4:Y:S01]  /*0ba0*/  LDG.E.64 R12, desc[UR10][R12.64+0x18] ;  /* 0x0000180a0c0c7981 */ /* 0x000f22000c1e1b00 */
[----:B--2---:R-:W-:-:S08]  /*0bb0*/  DADD R18, R18, -R20 ;  /* 0x0000000012127229 */ /* 0x004fd00000000814 */
[----:B------:R-:W-:Y:S01]  /*0bc0*/  DFMA R16, R18, R18, R16 ;  /* 0x000000121210722b */ /* 0x000fe20000000010 */
[----:B------:R-:W-:Y:S01]  /*0bd0*/  VIADD R29, R29, 0x4 ;  /* 0x000000041d1d7836 */ /* 0x000fe20000000000 */
[----:B---3--:R-:W-:Y:S02]  /*0be0*/  DADD R10, R14, -R10 ;  /* 0x000000000e0a7229 */ /* 0x008fe4000000080a */
[----:B----4-:R-:W-:-:S06]  /*0bf0*/  DADD R24, R12, -R24 ;  /* 0x000000000c187229 */ /* 0x010fcc0000000818 */
[----:B------:R-:W-:-:S08]  /*0c00*/  DFMA R16, R10, R10, R16 ;  /* 0x0000000a0a10722b */ /* 0x000fd00000000010 */
[----:B------:R-:W-:-:S11]  /*0c10*/  DFMA R16, R24, R24, R16 ;  /* 0x000000181810722b */ /* 0x000fd60000000010 */
.L_x_10:
[----:B------:R-:W-:Y:S05]  /*0c20*/  BRA.U !UP1, `(.L_x_9) ;  /* 0x0000000109987547 */ /* 0x000fea000b800000 */
[----:B------:R-:W-:Y:S01]  /*0c30*/  UISETP.NE.AND UP0, UPT, UR5, 0x1, UPT ;  /* 0x000000010500788c */ /* 0x000fe2000bf05270 */
[----:B------:R-:W-:-:S08]  /*0c40*/  LOP3.LUT P0, RZ, R7, 0x1, RZ, 0xc0, !PT ;  /* 0x0000000107ff7812 */ /* 0x000fd0000780c0ff */
[----:B------:R-:W-:Y:S05]  /*0c50*/  BRA.U !UP0, `(.L_x_11) ;  /* 0x0000000108587547 */ /* 0x000fea000b800000 */
[----:B------:R-:W0:Y:S01]  /*0c60*/  LDC.64 R10, c[0x0][0x398] ;  /* 0x0000e600ff0a7b82 */ /* 0x000e220000000a00 */
[----:B------:R-:W1:Y:S01]  /*0c70*/  LDCU.64 UR12, c[0x0][0x388] ;  /* 0x00007100ff0c77ac */ /* 0x000e620008000a00 */
[-C--:B------:R-:W-:Y:S01]  /*0c80*/  IADD3 R7, P1, PT, R2, R29.reuse, RZ ;  /* 0x0000001d02077210 */ /* 0x080fe20007f3e0ff */
[C---:B------:R-:W-:Y:S01]  /*0c90*/  IMAD.IADD R13, R26.reuse, 0x1, R29 ;  /* 0x000000011a0d7824 */ /* 0x040fe200078e021d */
[----:B------:R-:W-:-:S03]  /*0ca0*/  IADD3 R18, P2, PT, R26, R29, RZ ;  /* 0x0000001d1a127210 */ /* 0x000fc60007f5e0ff */
[----:B------:R-:W-:Y:S01]  /*0cb0*/  IMAD.X R12, RZ, RZ, R6, P1 ;  /* 0x000000ffff0c7224 */ /* 0x000fe200008e0606 */
[----:B------:R-:W2:Y:S01]  /*0cc0*/  LDC.64 R14, c[0x0][0x398] ;  /* 0x0000e600ff0e7b82 */ /* 0x000ea20000000a00 */
[----:B-1----:R-:W-:-:S04]  /*0cd0*/  LEA R20, P1, R7, UR12, 0x3 ;  /* 0x0000000c07147c11 */ /* 0x002fc8000f8218ff */
[----:B------:R-:W-:Y:S01]  /*0ce0*/  LEA.HI.X R21, R7, UR13, R12, 0x3, P1 ;  /* 0x0000000d07157c11 */ /* 0x000fe200088f1c0c */
[----:B0-----:R-:W-:-:S04]  /*0cf0*/  IMAD.WIDE.U32 R10, R13, 0x8, R10 ;  /* 0x000000080d0a7825 */ /* 0x001fc800078e000a */
[----:B------:R-:W-:Y:S02]  /*0d00*/  IMAD.X R13, RZ, RZ, RZ, P2 ;  /* 0x000000ffff0d7224 */ /* 0x000fe400010e06ff */
[----:B------:R-:W3:Y:S01]  /*0d10*/  LDG.E.64 R10, desc[UR10][R10.64] ;  /* 0x0000000a0a0a7981 */ /* 0x000ee2000c1e1b00 */
[----:B--2---:R-:W-:-:S04]  /*0d20*/  LEA R14, P2, R18, R14, 0x3 ;  /* 0x0000000e120e7211 */ /* 0x004fc800078418ff */
[----:B------:R-:W-:Y:S02]  /*0d30*/  LEA.HI.X R15, R18, R15, R13, 0x3, P2 ;  /* 0x0000000f120f7211 */ /* 0x000fe400010f1c0d */
[----:B------:R-:W3:Y:S04]  /*0d40*/  LDG.E.64 R18, desc[UR10][R20.64] ;  /* 0x0000000a14127981 */ /* 0x000ee8000c1e1b00 */
[----:B------:R-:W2:Y:S04]  /*0d50*/  LDG.E.64 R12, desc[UR10][R20.64+0x8] ;  /* 0x0000080a140c7981 */ /* 0x000ea8000c1e1b00 */
[----:B------:R-:W2:Y:S01]  /*0d60*/  LDG.E.64 R14, desc[UR10][R14.64+0x8] ;  /* 0x0000080a0e0e7981 */ /* 0x000ea2000c1e1b00 */
[----:B------:R-:W-:Y:S01]  /*0d70*/  VIADD R29, R29, 0x2 ;  /* 0x000000021d1d7836 */ /* 0x000fe20000000000 */
[----:B---3--:R-:W-:-:S02]  /*0d80*/  DADD R18, R18, -R10 ;  /* 0x0000000012127229 */ /* 0x008fc4000000080a */
[----:B--2---:R-:W-:-:S06]  /*0d90*/  DADD R12, R12, -R14 ;  /* 0x000000000c0c7229 */ /* 0x004fcc000000080e */
[----:B------:R-:W-:-:S08]  /*0da0*/  DFMA R16, R18, R18, R16 ;  /* 0x000000121210722b */ /* 0x000fd00000000010 */
[----:B------:R-:W-:-:S11]  /*0db0*/  DFMA R16, R12, R12, R16 ;  /* 0x0000000c0c10722b */ /* 0x000fd60000000010 */
.L_x_11:
[----:B------:R-:W-:Y:S05]  /*0dc0*/  @!P0 BRA `(.L_x_9) ;  /* 0x0000000000308947 */ /* 0x000fea0003800000 */
[----:B------:R-:W0:Y:S01]  /*0dd0*/  LDC.64 R10, c[0x0][0x398] ;  /* 0x0000e600ff0a7b82 */ /* 0x000e220000000a00 */
[----:B------:R-:W1:Y:S01]  /*0de0*/  LDCU.64 UR12, c[0x0][0x388] ;  /* 0x00007100ff0c77ac */ /* 0x000e620008000a00 */
[----:B------:R-:W-:Y:S01]  /*0df0*/  IADD3 R7, P0, PT, R2, R29, RZ ;  /* 0x0000001d02077210 */ /* 0x000fe20007f1e0ff */
[----:B------:R-:W-:-:S04]  /*0e00*/  IMAD.IADD R29, R26, 0x1, R29 ;  /* 0x000000011a1d7824 */ /* 0x000fc800078e021d */
[----:B------:R-:W-:Y:S01]  /*0e10*/  IMAD.X R14, RZ, RZ, R6, P0 ;  /* 0x000000ffff0e7224 */ /* 0x000fe200000e0606 */
[----:B-1----:R-:W-:-:S04]  /*0e20*/  LEA R12, P0, R7, UR12, 0x3 ;  /* 0x0000000c070c7c11 */ /* 0x002fc8000f8018ff */
[----:B------:R-:W-:Y:S01]  /*0e30*/  LEA.HI.X R13, R7, UR13, R14, 0x3, P0 ;  /* 0x0000000d070d7c11 */ /* 0x000fe200080f1c0e */
[----:B0-----:R-:W-:-:S05]  /*0e40*/  IMAD.WIDE.U32 R10, R29, 0x8, R10 ;  /* 0x000000081d0a7825 */ /* 0x001fca00078e000a */
[----:B------:R-:W2:Y:S04]  /*0e50*/  LDG.E.64 R12, desc[UR10][R12.64] ;  /* 0x0000000a0c0c7981 */ /* 0x000ea8000c1e1b00 */
[----:B------:R-:W2:Y:S02]  /*0e60*/  LDG.E.64 R10, desc[UR10][R10.64] ;  /* 0x0000000a0a0a7981 */ /* 0x000ea4000c1e1b00 */
[----:B--2---:R-:W-:-:S08]  /*0e70*/  DADD R14, R12, -R10 ;  /* 0x000000000c0e7229 */ /* 0x004fd0000000080a */
[----:B------:R-:W-:-:S11]  /*0e80*/  DFMA R16, R14, R14, R16 ;  /* 0x0000000e0e10722b */ /* 0x000fd60000000010 */
.L_x_9:
[----:B------:R-:W0:Y:S01]  /*0e90*/  LDCU UR8, c[0x0][0x390] ;  /* 0x00007200ff0877ac */ /* 0x000e220008000800 */
[----:B------:R-:W-:-:S06]  /*0ea0*/  DSETP.GEU.AND P0, PT, R16, R8, PT ;  /* 0x000000081000722a */ /* 0x000fcc0003f0e000 */
[C---:B------:R-:W-:Y:S01]  /*0eb0*/  SEL R27, R4.reuse, R27, !P0 ;  /* 0x0000001b041b7207 */ /* 0x040fe20004000000 */
[----:B------:R-:W-:Y:S01]  /*0ec0*/  VIADD R4, R4, 0x1 ;  /* 0x0000000104047836 */ /* 0x000fe20000000000 */
[----:B------:R-:W-:Y:S02]  /*0ed0*/  FSEL R8, R16, R8, !P0 ;  /* 0x0000000810087208 */ /* 0x000fe40004000000 */
[----:B------:R-:W-:Y:S02]  /*0ee0*/  FSEL R9, R17, R9, !P0 ;  /* 0x0000000911097208 */ /* 0x000fe40004000000 */
[----:B0-----:R-:W-:-:S13]  /*0ef0*/  ISETP.NE.AND P1, PT, R4, UR8, PT ;  /* 0x0000000804007c0c */ /* 0x001fda000bf25270 */
[----:B------:R-:W-:Y:S05]  /*0f00*/  @P1 BRA `(.L_x_12) ;  /* 0xfffffff400cc1947 */ /* 0x000fea000383ffff */
        /* <DEDUP_REMOVED lines=12> */
.L_x_14:
[----:B------:R-:W-:-:S00]  /*0fd0*/  BRA `(.L_x_14) ;  /* 0xfffffffc00fc7947 */ /* 0x000fc0000383ffff */
[----:B------:R-:W-:-:S00]  /*0fe0*/  NOP ;  /* 0x0000000000007918 */ /* 0x000fc00000000000 */
        /* <DEDUP_REMOVED lines=9> */
.L_x_142:


//--------------------- .text._Z19d_compute_centroids8points_tS_PiS0_ --------------------------
	.section	.text._Z19d_compute_centroids8points_tS_PiS0_,"ax",@progbits
	.align	128
        .global         _Z19d_compute_centroids8points_tS_PiS0_
        .type           _Z19d_compute_centroids8points_tS_PiS0_,@function
        .size           _Z19d_compute_centroids8points_tS_PiS0_,(.L_x_141 - _Z19d_compute_centroids8points_tS_PiS0_)
        .other          _Z19d_compute_centroids8points_tS_PiS0_,@"STO_CUDA_ENTRY STV_DEFAULT"
_Z19d_compute_centroids8points_tS_PiS0_:
.text._Z19d_compute_centroids8points_tS_PiS0_:
[----:B------:R-:W-:Y:S01]  /*0000*/  LDC R1, c[0x0][0x37c] ;  /* 0x0000df00ff017b82 */ /* 0x000fe20000000800 */
[----:B------:R-:W0:Y:S07]  /*0010*/  LDCU UR4, c[0x0][0x370] ;  /* 0x00006e00ff0477ac */ /* 0x000e2e0008000800 */
[----:B------:R-:W0:Y:S01]  /*0020*/  LDC R2, c[0x0][0x360] ;  /* 0x0000d800ff027b82 */ /* 0x000e220000000800 */
[----:B------:R-:W1:Y:S01]  /*0030*/  S2R R5, SR_TID.X ;  /* 0x0000000000057919 */ /* 0x000e620000002100 */
[----:B------:R-:W-:Y:S01]  /*0040*/  BSSY.RECONVERGENT B0, `(.L_x_15) ;  /* 0x00000a0000007945 */ /* 0x000fe20003800200 */
[----:B------:R-:W2:Y:S01]  /*0050*/  LDCU UR5, c[0x0][0x390] ;  /* 0x00007200ff0577ac */ /* 0x000ea20008000800 */
[----:B------:R-:W3:Y:S01]  /*0060*/  LDCU.64 UR12, c[0x0][0x358] ;  /* 0x00006b00ff0c77ac */ /* 0x000ee20008000a00 */
[----:B0-----:R-:W-:-:S03]  /*0070*/  IMAD R0, R2, UR4, RZ ;  /* 0x0000000402007c24 */ /* 0x001fc6000f8e02ff */
[----:B------:R-:W1:Y:S02]  /*0080*/  S2UR UR4, SR_CTAID.X ;  /* 0x00000000000479c3 */ /* 0x000e640000002500 */
[----:B------:R-:W-:-:S04]  /*0090*/  IABS R9, R0 ;  /* 0x0000000000097213 */ /* 0x000fc80000000000 */
[----:B------:R-:W0:Y:S08]  /*00a0*/  I2F.RP R4, R9 ;  /* 0x0000000900047306 */ /* 0x000e300000209400 */
[----:B0-----:R-:W0:Y:S01]  /*00b0*/  MUFU.RCP R4, R4 ;  /* 0x0000000400047308 */ /* 0x001e220000001000 */
[----:B-1----:R-:W-:-:S04]  /*00c0*/  IMAD R2, R2, UR4, R5 ;  /* 0x0000000402027c24 */ /* 0x002fc8000f8e0205 */
[----:B--2---:R-:W-:-:S04]  /*00d0*/  IMAD R5, R2, UR5, RZ ;  /* 0x0000000502057c24 */ /* 0x004fc8000f8e02ff */
[----:B------:R-:W-:-:S05]  /*00e0*/  VIADD R7, R5, UR5 ;  /* 0x0000000505077c36 */ /* 0x000fca0008000000 */
[----:B------:R-:W-:Y:S02]  /*00f0*/  IABS R13, R7 ;  /* 0x00000007000d7213 */ /* 0x000fe40000000000 */
[-C--:B------:R-:W-:Y:S01]  /*0100*/  LOP3.LUT R7, R7, R0.reuse, RZ, 0x3c, !PT ;  /* 0x0000000007077212 */ /* 0x080fe200078e3cff */
[----:B0-----:R-:W-:Y:S01]  /*0110*/  VIADD R3, R4, 0xffffffe ;  /* 0x0ffffffe04037836 */ /* 0x001fe20000000000 */
[----:B------:R-:W-:Y:S02]  /*0120*/  IABS R4, R0 ;  /* 0x0000000000047213 */ /* 0x000fe40000000000 */
[----:B------:R-:W-:-:S03]  /*0130*/  ISETP.GE.AND P1, PT, R7, RZ, PT ;  /* 0x000000ff0700720c */ /* 0x000fc60003f26270 */
[----:B------:R-:W0:Y:S02]  /*0140*/  F2I.FTZ.U32.TRUNC.NTZ R3, R3 ;  /* 0x0000000300037305 */ /* 0x000e24000021f000 */
[----:B0-----:R-:W-:-:S04]  /*0150*/  IMAD.MOV R6, RZ, RZ, -R3 ;  /* 0x000000ffff067224 */ /* 0x001fc800078e0a03 */
[----:B------:R-:W-:Y:S01]  /*0160*/  IMAD.MOV.U32 R2, RZ, RZ, R6 ;  /* 0x000000ffff027224 */ /* 0x000fe200078e0006 */
[----:B------:R-:W-:Y:S02]  /*0170*/  IABS R6, R5 ;  /* 0x0000000500067213 */ /* 0x000fe40000000000 */
[----:B------:R-:W-:Y:S01]  /*0180*/  LOP3.LUT R5, R5, R0, RZ, 0x3c, !PT ;  /* 0x0000000005057212 */ /* 0x000fe200078e3cff */
[----:B------:R-:W-:Y:S02]  /*0190*/  IMAD R11, R2, R9, RZ ;  /* 0x00000009020b7224 */ /* 0x000fe400078e02ff */
[----:B------:R-:W-:Y:S01]  /*01a0*/  HFMA2 R2, -RZ, RZ, 0, 0 ;  /* 0x00000000ff027431 */ /* 0x000fe200000001ff */
[----:B------:R-:W-:-:S04]  /*01b0*/  ISETP.GE.AND P0, PT, R5, RZ, PT ;  /* 0x000000ff0500720c */ /* 0x000fc80003f06270 */
[----:B------:R-:W-:-:S04]  /*01c0*/  IMAD.HI.U32 R2, R3, R11, R2 ;  /* 0x0000000b03027227 */ /* 0x000fc800078e0002 */
[----:B------:R-:W-:Y:S02]  /*01d0*/  IMAD.MOV R11, RZ, RZ, -R4 ;  /* 0x000000ffff0b7224 */ /* 0x000fe400078e0a04 */
[----:B------:R-:W-:-:S04]  /*01e0*/  IMAD.HI.U32 R3, R2, R6, RZ ;  /* 0x0000000602037227 */ /* 0x000fc800078e00ff */
[----:B------:R-:W-:-:S04]  /*01f0*/  IMAD.HI.U32 R4, R2, R13, RZ ;  /* 0x0000000d02047227 */ /* 0x000fc800078e00ff */
[-C--:B------:R-:W-:Y:S02]  /*0200*/  IMAD R2, R3, R11.reuse, R6 ;  /* 0x0000000b03027224 */ /* 0x080fe400078e0206 */
[----:B------:R-:W-:-:S03]  /*0210*/  IMAD R6, R4, R11, R13 ;  /* 0x0000000b04067224 */ /* 0x000fc600078e020d */
[C---:B------:R-:W-:Y:S02]  /*0220*/  ISETP.GT.U32.AND P4, PT, R9.reuse, R2, PT ;  /* 0x000000020900720c */ /* 0x040fe40003f84070 */
[----:B------:R-:W-:-:S11]  /*0230*/  ISETP.GT.U32.AND P5, PT, R9, R6, PT ;  /* 0x000000060900720c */ /* 0x000fd60003fa4070 */
[--C-:B------:R-:W-:Y:S02]  /*0240*/  @!P4 IMAD.IADD R2, R2, 0x1, -R9.reuse ;  /* 0x000000010202c824 */ /* 0x100fe400078e0a09 */
[----:B------:R-:W-:Y:S01]  /*0250*/  @!P5 IMAD.IADD R6, R6, 0x1, -R9 ;  /* 0x000000010606d824 */ /* 0x000fe200078e0a09 */
[----:B------:R-:W-:Y:S01]  /*0260*/  @!P5 IADD3 R4, PT, PT, R4, 0x1, RZ ;  /* 0x000000010404d810 */ /* 0x000fe20007ffe0ff */
[----:B------:R-:W-:Y:S01]  /*0270*/  @!P4 VIADD R3, R3, 0x1 ;  /* 0x000000010303c836 */ /* 0x000fe20000000000 */
[-C--:B------:R-:W-:Y:S02]  /*0280*/  ISETP.GE.U32.AND P2, PT, R2, R9.reuse, PT ;  /* 0x000000090200720c */ /* 0x080fe40003f46070 */
[----:B------:R-:W-:-:S11]  /*0290*/  ISETP.GE.U32.AND P3, PT, R6, R9, PT ;  /* 0x000000090600720c */ /* 0x000fd60003f66070 */
[----:B------:R-:W-:Y:S01]  /*02a0*/  @P2 VIADD R3, R3, 0x1 ;  /* 0x0000000103032836 */ /* 0x000fe20000000000 */
[----:B------:R-:W-:Y:S01]  /*02b0*/  ISETP.NE.AND P2, PT, R0, RZ, PT ;  /* 0x000000ff0000720c */ /* 0x000fe20003f45270 */
[----:B------:R-:W-:Y:S01]  /*02c0*/  @P3 VIADD R4, R4, 0x1 ;  /* 0x0000000104043836 */ /* 0x000fe20000000000 */
[----:B------:R-:W-:Y:S01]  /*02d0*/  LOP3.LUT R0, RZ, R0, RZ, 0x33, !PT ;  /* 0x00000000ff007212 */ /* 0x000fe200078e33ff */
[----:B------:R-:W-:Y:S02]  /*02e0*/  @!P0 IMAD.MOV R3, RZ, RZ, -R3 ;  /* 0x000000ffff038224 */ /* 0x000fe400078e0a03 */
[----:B------:R-:W-:-:S03]  /*02f0*/  @!P1 IMAD.MOV R4, RZ, RZ, -R4 ;  /* 0x000000ffff049224 */ /* 0x000fc600078e0a04 */
[C---:B------:R-:W-:Y:S02]  /*0300*/  SEL R3, R0.reuse, R3, !P2 ;  /* 0x0000000300037207 */ /* 0x040fe40005000000 */
[----:B------:R-:W-:-:S04]  /*0310*/  SEL R0, R0, R4, !P2 ;  /* 0x0000000400007207 */ /* 0x000fc80005000000 */
[----:B------:R-:W-:-:S13]  /*0320*/  ISETP.GE.AND P0, PT, R3, R0, PT ;  /* 0x000000000300720c */ /* 0x000fda0003f06270 */
[----:B---3--:R-:W-:Y:S05]  /*0330*/  @P0 BRA `(.L_x_16) ;  /* 0x0000000400c00947 */ /* 0x008fea0003800000 */
[----:B------:R-:W0:Y:S02]  /*0340*/  LDC R2, c[0x0][0x394] ;  /* 0x0000e500ff027b82 */ /* 0x000e240000000800 */
[----:B0-----:R-:W-:-:S13]  /*0350*/  ISETP.GE.AND P0, PT, R2, 0x1, PT ;  /* 0x000000010200780c */ /* 0x001fda0003f06270 */
[----:B------:R-:W-:Y:S05]  /*0360*/  @!P0 BRA `(.L_x_17) ;  /* 0x0000000000f08947 */ /* 0x000fea0003800000 */
[C---:B------:R-:W-:Y:S01]  /*0370*/  LOP3.LUT R12, R2.reuse, 0x7, RZ, 0xc0, !PT ;  /* 0x00000007020c7812 */ /* 0x040fe200078ec0ff */
[----:B------:R-:W-:Y:S01]  /*0380*/  BSSY.RECONVERGENT B1, `(.L_x_18) ;  /* 0x0000039000017945 */ /* 0x000fe20003800200 */
[----:B------:R-:W-:Y:S02]  /*0390*/  LOP3.LUT R13, R2, 0x3, RZ, 0xc0, !PT ;  /* 0x00000003020d7812 */ /* 0x000fe400078ec0ff */
[----:B------:R-:W-:Y:S02]  /*03a0*/  IADD3 R4, PT, PT, R12, -0x1, RZ ;  /* 0xffffffff0c047810 */ /* 0x000fe40007ffe0ff */
[----:B------:R-:W-:Y:S02]  /*03b0*/  LOP3.LUT R2, R2, 0x7ffffff8, RZ, 0xc0, !PT ;  /* 0x7ffffff802027812 */ /* 0x000fe400078ec0ff */
[----:B------:R-:W-:Y:S01]  /*03c0*/  ISETP.GE.U32.AND P0, PT, R4, 0x3, PT ;  /* 0x000000030400780c */ /* 0x000fe20003f06070 */
[----:B------:R-:W-:-:S12]  /*03d0*/  IMAD.MOV.U32 R4, RZ, RZ, R3 ;  /* 0x000000ffff047224 */ /* 0x000fd800078e0003 */
.L_x_23:
[----:B012---:R-:W0:Y:S01]  /*03e0*/  LDC.64 R6, c[0x0][0x3a8] ;  /* 0x0000ea00ff067b82 */ /* 0x007e220000000a00 */
[----:B------:R-:W-:-:S07]  /*03f0*/  IMAD.MOV.U32 R5, RZ, RZ, RZ ;  /* 0x000000ffff057224 */ /* 0x000fce00078e00ff */
[----:B------:R-:W1:Y:S01]  /*0400*/  LDC R14, c[0x0][0x394] ;  /* 0x0000e500ff0e7b82 */ /* 0x000e620000000800 */
[----:B0-----:R-:W-:-:S05]  /*0410*/  IMAD.WIDE R6, R4, 0x4, R6 ;  /* 0x0000000404067825 */ /* 0x001fca00078e0206 */
[----:B------:R0:W-:Y:S01]  /*0420*/  STG.E desc[UR12][R6.64], RZ ;  /* 0x000000ff06007986 */ /* 0x0001e2000c10190c */
[----:B-1----:R-:W-:-:S13]  /*0430*/  ISETP.GE.U32.AND P1, PT, R14, 0x8, PT ;  /* 0x000000080e00780c */ /* 0x002fda0003f26070 */
[----:B0-----:R-:W-:Y:S05]  /*0440*/  @!P1 BRA `(.L_x_19) ;  /* 0x0000000000409947 */ /* 0x001fea0003800000 */
[----:B------:R-:W0:Y:S01]  /*0450*/  LDC.64 R8, c[0x0][0x398] ;  /* 0x0000e600ff087b82 */ /* 0x000e220000000a00 */
[----:B------:R-:W-:-:S07]  /*0460*/  IMAD.MOV.U32 R5, RZ, RZ, RZ ;  /* 0x000000ffff057224 */ /* 0x000fce00078e00ff */
.L_x_20:
[----:B-1----:R-:W-:Y:S02]  /*0470*/  IMAD R7, R4, R14, R5 ;  /* 0x0000000e04077224 */ /* 0x002fe400078e0205 */
[----:B------:R-:W-:Y:S02]  /*0480*/  VIADD R5, R5, 0x8 ;  /* 0x0000000805057836 */ /* 0x000fe40000000000 */
[----:B0-----:R-:W-:-:S03]  /*0490*/  IMAD.WIDE R6, R7, 0x8, R8 ;  /* 0x0000000807067825 */ /* 0x001fc600078e0208 */
[----:B------:R-:W-:Y:S02]  /*04a0*/  ISETP.NE.AND P1, PT, R5, R2, PT ;  /* 0x000000020500720c */ /* 0x000fe40003f25270 */
[----:B------:R1:W-:Y:S04]  /*04b0*/  STG.E.64 desc[UR12][R6.64], RZ ;  /* 0x000000ff06007986 */ /* 0x0003e8000c101b0c */
[----:B------:R1:W-:Y:S04]  /*04c0*/  STG.E.64 desc[UR12][R6.64+0x8], RZ ;  /* 0x000008ff06007986 */ /* 0x0003e8000c101b0c */
[----:B------:R1:W-:Y:S04]  /*04d0*/  STG.E.64 desc[UR12][R6.64+0x10], RZ ;  /* 0x000010ff06007986 */ /* 0x0003e8000c101b0c */
[----:B------:R1:W-:Y:S04]  /*04e0*/  STG.E.64 desc[UR12][R6.64+0x18], RZ ;  /* 0x000018ff06007986 */ /* 0x0003e8000c101b0c */
[----:B------:R1:W-:Y:S04]  /*04f0*/  STG.E.64 desc[UR12][R6.64+0x20], RZ ;  /* 0x000020ff06007986 */ /* 0x0003e8000c101b0c */
[----:B------:R1:W-:Y:S04]  /*0500*/  STG.E.64 desc[UR12][R6.64+0x28], RZ ;  /* 0x000028ff06007986 */ /* 0x0003e8000c101b0c */
[----:B------:R1:W-:Y:S04]  /*0510*/  STG.E.64 desc[UR12][R6.64+0x30], RZ ;  /* 0x000030ff06007986 */ /* 0x0003e8000c101b0c */
[----:B------:R1:W-:Y:S01]  /*0520*/  STG.E.64 desc[UR12][R6.64+0x38], RZ ;  /* 0x000038ff06007986 */ /* 0x0003e2000c101b0c */
[----:B------:R-:W-:Y:S05]  /*0530*/  @P1 BRA `(.L_x_20) ;  /* 0xfffffffc00cc1947 */ /* 0x000fea000383ffff */
[----:B------:R-:W-:-:S07]  /*0540*/  MOV R5, R2 ;  /* 0x0000000200057202 */ /* 0x000fce0000000f00 */
.L_x_19:
[----:B------:R-:W-:-:S13]  /*0550*/  ISETP.NE.AND P1, PT, R12, RZ, PT ;  /* 0x000000ff0c00720c */ /* 0x000fda0003f25270 */
[----:B------:R-:W-:Y:S05]  /*0560*/  @!P1 BRA `(.L_x_21) ;  /* 0x00000000005c9947 */ /* 0x000fea0003800000 */
[----:B------:R-:W-:Y:S01]  /*0570*/  ISETP.NE.AND P1, PT, R13, RZ, PT ;  /* 0x000000ff0d00720c */ /* 0x000fe20003f25270 */
[----:B------:R-:W-:-:S12]  /*0580*/  @!P0 BRA `(.L_x_22) ;  /* 0x0000000000208947 */ /* 0x000fd80003800000 */
[----:B-1----:R-:W0:Y:S01]  /*0590*/  LDC.64 R6, c[0x0][0x398] ;  /* 0x0000e600ff067b82 */ /* 0x002e220000000a00 */
[----:B------:R-:W-:Y:S02]  /*05a0*/  IMAD R9, R4, R14, R5 ;  /* 0x0000000e04097224 */ /* 0x000fe400078e0205 */
[----:B------:R-:W-:Y:S02]  /*05b0*/  VIADD R5, R5, 0x4 ;  /* 0x0000000405057836 */ /* 0x000fe40000000000 */
[----:B0-----:R-:W-:-:S05]  /*05c0*/  IMAD.WIDE R6, R9, 0x8, R6 ;  /* 0x0000000809067825 */ /* 0x001fca00078e0206 */
[----:B------:R0:W-:Y:S04]  /*05d0*/  STG.E.64 desc[UR12][R6.64], RZ ;  /* 0x000000ff06007986 */ /* 0x0001e8000c101b0c */
[----:B------:R0:W-:Y:S04]  /*05e0*/  STG.E.64 desc[UR12][R6.64+0x8], RZ ;  /* 0x000008ff06007986 */ /* 0x0001e8000c101b0c */
[----:B------:R0:W-:Y:S04]  /*05f0*/  STG.E.64 desc[UR12][R6.64+0x10], RZ ;  /* 0x000010ff06007986 */ /* 0x0001e8000c101b0c */
[----:B------:R0:W-:Y:S02]  /*0600*/  STG.E.64 desc[UR12][R6.64+0x18], RZ ;  /* 0x000018ff06007986 */ /* 0x0001e4000c101b0c */
.L_x_22:
[----:B------:R-:W-:Y:S05]  /*0610*/  @!P1 BRA `(.L_x_21) ;  /* 0x0000000000309947 */ /* 0x000fea0003800000 */
[----:B------:R-:W-:Y:S02]  /*0620*/  ISETP.NE.AND P1, PT, R13, 0x1, PT ;  /* 0x000000010d00780c */ /* 0x000fe40003f25270 */
[----:B------:R-:W-:-:S11]  /*0630*/  LOP3.LUT P2, RZ, R14, 0x1, RZ, 0xc0, !PT ;  /* 0x000000010eff7812 */ /* 0x000fd6000784c0ff */
[----:B01----:R-:W0:Y:S01]  /*0640*/  @P1 LDC.64 R6, c[0x0][0x398] ;  /* 0x0000e600ff061b82 */ /* 0x003e220000000a00 */
[----:B------:R-:W-:Y:S02]  /*0650*/  @P1 IMAD R9, R4, R14, R5 ;  /* 0x0000000e04091224 */ /* 0x000fe400078e0205 */
[----:B------:R-:W-:-:S04]  /*0660*/  @P1 VIADD R5, R5, 0x2 ;  /* 0x0000000205051836 */ /* 0x000fc80000000000 */
[----:B------:R-:W-:Y:S01]  /*0670*/  @P2 IMAD R5, R4, R14, R5 ;  /* 0x0000000e04052224 */ /* 0x000fe200078e0205 */
[----:B------:R-:W1:Y:S01]  /*0680*/  @P2 LDC.64 R10, c[0x0][0x398] ;  /* 0x0000e600ff0a2b82 */ /* 0x000e620000000a00 */
[----:B0-----:R-:W-:-:S05]  /*0690*/  @P1 IMAD.WIDE R8, R9, 0x8, R6 ;  /* 0x0000000809081825 */ /* 0x001fca00078e0206 */
[----:B------:R2:W-:Y:S01]  /*06a0*/  @P1 STG.E.64 desc[UR12][R8.64], RZ ;  /* 0x000000ff08001986 */ /* 0x0005e2000c101b0c */
[----:B-1----:R-:W-:-:S03]  /*06b0*/  @P2 IMAD.WIDE R6, R5, 0x8, R10 ;  /* 0x0000000805062825 */ /* 0x002fc600078e020a */
[----:B------:R2:W-:Y:S04]  /*06c0*/  @P1 STG.E.64 desc[UR12][R8.64+0x8], RZ ;  /* 0x000008ff08001986 */ /* 0x0005e8000c101b0c */
[----:B------:R2:W-:Y:S02]  /*06d0*/  @P2 STG.E.64 desc[UR12][R6.64], RZ ;  /* 0x000000ff06002986 */ /* 0x0005e4000c101b0c */
.L_x_21:
[----:B------:R-:W-:-:S05]  /*06e0*/  VIADD R4, R4, 0x1 ;  /* 0x0000000104047836 */ /* 0x000fca0000000000 */
[----:B------:R-:W-:-:S13]  /*06f0*/  ISETP.NE.AND P1, PT, R4, R0, PT ;  /* 0x000000000400720c */ /* 0x000fda0003f25270 */
[----:B------:R-:W-:Y:S05]  /*0700*/  @P1 BRA `(.L_x_23) ;  /* 0xfffffffc00341947 */ /* 0x000fea000383ffff */
[----:B------:R-:W-:Y:S05]  /*0710*/  BSYNC.RECONVERGENT B1 ;  /* 0x0000000000017941 */ /* 0x000fea0003800200 */
.L_x_18:
[----:B------:R-:W-:Y:S05]  /*0720*/  BRA `(.L_x_16) ;  /* 0x0000000000c47947 */ /* 0x000fea0003800000 */
.L_x_17:
[----:B------:R-:W-:Y:S01]  /*0730*/  IADD3 R2, PT, PT, R3, -R0, RZ ;  /* 0x8000000003027210 */ /* 0x000fe20007ffe0ff */
[--C-:B------:R-:W-:Y:S01]  /*0740*/  IMAD.IADD R8, R0, 0x1, -R3.reuse ;  /* 0x0000000100087824 */ /* 0x100fe200078e0a03 */
[----:B------:R-:W-:Y:S01]  /*0750*/  BSSY.RECONVERGENT B1, `(.L_x_24) ;  /* 0x0000017000017945 */ /* 0x000fe20003800200 */
[----:B------:R-:W-:Y:S01]  /*0760*/  IMAD.MOV.U32 R11, RZ, RZ, R3 ;  /* 0x000000ffff0b7224 */ /* 0x000fe200078e0003 */
[----:B------:R-:W-:Y:S02]  /*0770*/  ISETP.GT.U32.AND P0, PT, R2, -0x8, PT ;  /* 0xfffffff80200780c */ /* 0x000fe40003f04070 */
[----:B------:R-:W-:-:S04]  /*0780*/  LOP3.LUT R10, R8, 0x7, RZ, 0xc0, !PT ;  /* 0x00000007080a7812 */ /* 0x000fc800078ec0ff */
[----:B------:R-:W-:-:S07]  /*0790*/  ISETP.NE.AND P1, PT, R10, RZ, PT ;  /* 0x000000ff0a00720c */ /* 0x000fce0003f25270 */
[----:B------:R-:W-:Y:S06]  /*07a0*/  @P0 BRA `(.L_x_25) ;  /* 0x0000000000440947 */ /* 0x000fec0003800000 */
[----:B------:R-:W0:Y:S01]  /*07b0*/  LDC.64 R6, c[0x0][0x3a8] ;  /* 0x0000ea00ff067b82 */ /* 0x000e220000000a00 */
[----:B------:R-:W-:Y:S01]  /*07c0*/  LOP3.LUT R9, R8, 0xfffffff8, RZ, 0xc0, !PT ;  /* 0xfffffff808097812 */ /* 0x000fe200078ec0ff */
[----:B------:R-:W-:Y:S02]  /*07d0*/  IMAD.MOV.U32 R2, RZ, RZ, RZ ;  /* 0x000000ffff027224 */ /* 0x000fe400078e00ff */
[----:B------:R-:W-:-:S07]  /*07e0*/  IMAD.MOV.U32 R11, RZ, RZ, R3 ;  /* 0x000000ffff0b7224 */ /* 0x000fce00078e0003 */
.L_x_26:
[C---:B01----:R-:W-:Y:S01]  /*07f0*/  IMAD.WIDE R4, R11.reuse, 0x4, R6 ;  /* 0x000000040b047825 */ /* 0x043fe200078e0206 */
[----:B------:R-:W-:-:S03]  /*0800*/  IADD3 R11, PT, PT, R11, 0x8, RZ ;  /* 0x000000080b0b7810 */ /* 0x000fc60007ffe0ff */
[----:B------:R-:W-:Y:S01]  /*0810*/  VIADD R2, R2, 0x8 ;  /* 0x0000000802027836 */ /* 0x000fe20000000000 */
[----:B------:R1:W-:Y:S04]  /*0820*/  STG.E desc[UR12][R4.64], RZ ;  /* 0x000000ff04007986 */ /* 0x0003e8000c10190c */
[----:B------:R1:W-:Y:S01]  /*0830*/  STG.E desc[UR12][R4.64+0x4], RZ ;  /* 0x000004ff04007986 */ /* 0x0003e2000c10190c */
[----:B------:R-:W-:-:S03]  /*0840*/  ISETP.NE.AND P0, PT, R2, R9, PT ;  /* 0x000000090200720c */ /* 0x000fc60003f05270 */
[----:B------:R1:W-:Y:S04]  /*0850*/  STG.E desc[UR12][R4.64+0x8], RZ ;  /* 0x000008ff04007986 */ /* 0x0003e8000c10190c */
[----:B------:R1:W-:Y:S04]  /*0860*/  STG.E desc[UR12][R4.64+0xc], RZ ;  /* 0x00000cff04007986 */ /* 0x0003e8000c10190c */
[----:B------:R1:W-:Y:S04]  /*0870*/  STG.E desc[UR12][R4.64+0x10], RZ ;  /* 0x000010ff04007986 */ /* 0x0003e8000c10190c */
[----:B------:R1:W-:Y:S04]  /*0880*/  STG.E desc[UR12][R4.64+0x14], RZ ;  /* 0x000014ff04007986 */ /* 0x0003e8000c10190c */
[----:B------:R1:W-:Y:S04]  /*0890*/  STG.E desc[UR12][R4.64+0x18], RZ ;  /* 0x000018ff04007986 */ /* 0x0003e8000c10190c */
[----:B------:R1:W-:Y:S01]  /*08a0*/  STG.E desc[UR12][R4.64+0x1c], RZ ;  /* 0x00001cff04007986 */ /* 0x0003e2000c10190c */
[----:B------:R-:W-:Y:S05]  /*08b0*/  @P0 BRA `(.L_x_26) ;  /* 0xfffffffc00cc0947 */ /* 0x000fea000383ffff */
.L_x_25:
[----:B------:R-:W-:Y:S05]  /*08c0*/  BSYNC.RECONVERGENT B1 ;  /* 0x0000000000017941 */ /* 0x000fea0003800200 */
.L_x_24:
[----:B------:R-:W-:Y:S05]  /*08d0*/  @!P1 BRA `(.L_x_16) ;  /* 0x0000000000589947 */ /* 0x000fea0003800000 */
[----:B------:R-:W-:Y:S02]  /*08e0*/  ISETP.GE.U32.AND P0, PT, R10, 0x4, PT ;  /* 0x000000040a00780c */ /* 0x000fe40003f06070 */
[----:B------:R-:W-:-:S04]  /*08f0*/  LOP3.LUT R2, R8, 0x3, RZ, 0xc0, !PT ;  /* 0x0000000308027812 */ /* 0x000fc800078ec0ff */
[----:B------:R-:W-:-:S07]  /*0900*/  ISETP.NE.AND P1, PT, R2, RZ, PT ;  /* 0x000000ff0200720c */ /* 0x000fce0003f25270 */
[----:B-1----:R-:W0:Y:S02]  /*0910*/  @P0 LDC.64 R4, c[0x0][0x3a8] ;  /* 0x0000ea00ff040b82 */ /* 0x002e240000000a00 */
[----:B0-----:R-:W-:-:S04]  /*0920*/  @P0 IMAD.WIDE R4, R11, 0x4, R4 ;  /* 0x000000040b040825 */ /* 0x001fc800078e0204 */
[----:B------:R-:W-:Y:S01]  /*0930*/  @P0 VIADD R11, R11, 0x4 ;  /* 0x000000040b0b0836 */ /* 0x000fe20000000000 */
[----:B------:R3:W-:Y:S04]  /*0940*/  @P0 STG.E desc[UR12][R4.64], RZ ;  /* 0x000000ff04000986 */ /* 0x0007e8000c10190c */
[----:B------:R3:W-:Y:S04]  /*0950*/  @P0 STG.E desc[UR12][R4.64+0x4], RZ ;  /* 0x000004ff04000986 */ /* 0x0007e8000c10190c */
[----:B------:R3:W-:Y:S04]  /*0960*/  @P0 STG.E desc[UR12][R4.64+0x8], RZ ;  /* 0x000008ff04000986 */ /* 0x0007e8000c10190c */
[----:B------:R3:W-:Y:S01]  /*0970*/  @P0 STG.E desc[UR12][R4.64+0xc], RZ ;  /* 0x00000cff04000986 */ /* 0x0007e2000c10190c */
[----:B------:R-:W-:Y:S05]  /*0980*/  @!P1 BRA `(.L_x_16) ;  /* 0x00000000002c9947 */ /* 0x000fea0003800000 */
[----:B------:R-:W-:Y:S02]  /*0990*/  ISETP.NE.AND P0, PT, R2, 0x1, PT ;  /* 0x000000010200780c */ /* 0x000fe40003f05270 */
[----:B------:R-:W-:-:S04]  /*09a0*/  LOP3.LUT R2, R8, 0x1, RZ, 0xc0, !PT ;  /* 0x0000000108027812 */ /* 0x000fc800078ec0ff */
[----:B------:R-:W-:-:S07]  /*09b0*/  ISETP.NE.U32.AND P1, PT, R2, 0x1, PT ;  /* 0x000000010200780c */ /* 0x000fce0003f25070 */
[----:B---3--:R-:W0:Y:S08]  /*09c0*/  @P0 LDC.64 R4, c[0x0][0x3a8] ;  /* 0x0000ea00ff040b82 */ /* 0x008e300000000a00 */
[----:B------:R-:W1:Y:S01]  /*09d0*/  @!P1 LDC.64 R8, c[0x0][0x3a8] ;  /* 0x0000ea00ff089b82 */ /* 0x000e620000000a00 */
[----:B0-----:R-:W-:-:S04]  /*09e0*/  @P0 IMAD.WIDE R6, R11, 0x4, R4 ;  /* 0x000000040b060825 */ /* 0x001fc800078e0204 */
[----:B------:R-:W-:Y:S01]  /*09f0*/  @P0 VIADD R11, R11, 0x2 ;  /* 0x000000020b0b0836 */ /* 0x000fe20000000000 */
[----:B------:R4:W-:Y:S03]  /*0a00*/  @P0 STG.E desc[UR12][R6.64], RZ ;  /* 0x000000ff06000986 */ /* 0x0009e6000c10190c */
[----:B-1----:R-:W-:Y:S01]  /*0a10*/  @!P1 IMAD.WIDE R4, R11, 0x4, R8 ;  /* 0x000000040b049825 */ /* 0x002fe200078e0208 */
[----:B------:R4:W-:Y:S04]  /*0a20*/  @P0 STG.E desc[UR12][R6.64+0x4], RZ ;  /* 0x000004ff06000986 */ /* 0x0009e8000c10190c */
[----:B------:R4:W-:Y:S02]  /*0a30*/  @!P1 STG.E desc[UR12][R4.64], RZ ;  /* 0x000000ff04009986 */ /* 0x0009e4000c10190c */
.L_x_16:
[----:B------:R-:W-:Y:S05]  /*0a40*/  BSYNC.RECONVERGENT B0 ;  /* 0x0000000000007941 */ /* 0x000fea0003800200 */
.L_x_15:
[----:B------:R-:W5:Y:S02]  /*0a50*/  LDCU UR4, c[0x0][0x380] ;  /* 0x00007000ff0477ac */ /* 0x000f640008000800 */
[----:B-----5:R-:W-:-:S09]  /*0a60*/  UISETP.GE.AND UP0, UPT, UR4, 0x1, UPT ;  /* 0x000000010400788c */ /* 0x020fd2000bf06270 */
[----:B------:R-:W-:Y:S05]  /*0a70*/  BRA.U !UP0, `(.L_x_27) ;  /* 0x0000001908087547 */ /* 0x000fea000b800000 */
[----:B------:R-:W5:Y:S01]  /*0a80*/  LDCU UR6, c[0x0][0x384] ;  /* 0x00007080ff0677ac */ /* 0x000f620008000800 */
[----:B------:R-:W-:Y:S01]  /*0a90*/  BSSY.RECONVERGENT B0, `(.L_x_27) ;  /* 0x0000180000007945 */ /* 0x000fe20003800200 */
[----:B-----5:R-:W-:-:S09]  /*0aa0*/  UISETP.GE.AND UP0, UPT, UR6, 0x1, UPT ;  /* 0x000000010600788c */ /* 0x020fd2000bf06270 */
[----:B------:R-:W-:Y:S05]  /*0ab0*/  BRA.U !UP0, `(.L_x_28) ;  /* 0x0000000d08687547 */ /* 0x000fea000b800000 */
[----:B------:R-:W-:Y:S01]  /*0ac0*/  IMAD.MOV.U32 R2, RZ, RZ, RZ ;  /* 0x000000ffff027224 */ /* 0x000fe200078e00ff */
[----:B------:R-:W-:Y:S02]  /*0ad0*/  ULOP3.LUT UR7, UR6, 0xf, URZ, 0xc0, !UPT ;  /* 0x0000000f06077892 */ /* 0x000fe4000f8ec0ff */
[----:B------:R-:W-:Y:S02]  /*0ae0*/  ULOP3.LUT UR8, UR6, 0x7, URZ, 0xc0, !UPT ;  /* 0x0000000706087892 */ /* 0x000fe4000f8ec0ff */
[----:B------:R-:W-:Y:S02]  /*0af0*/  ULOP3.LUT UR5, UR6, 0x7ffffff0, URZ, 0xc0, !UPT ;  /* 0x7ffffff006057892 */ /* 0x000fe4000f8ec0ff */
[----:B------:R-:W-:-:S12]  /*0b00*/  ULOP3.LUT UR6, UR6, 0x3, URZ, 0xc0, !UPT ;  /* 0x0000000306067892 */ /* 0x000fd8000f8ec0ff */
.L_x_36:
[----:B01-34-:R-:W1:Y:S02]  /*0b10*/  LDC.64 R4, c[0x0][0x3a0] ;  /* 0x0000e800ff047b82 */ /* 0x01be640000000a00 */
[----:B-1----:R-:W-:-:S06]  /*0b20*/  IMAD.WIDE.U32 R4, R2, 0x4, R4 ;  /* 0x0000000402047825 */ /* 0x002fcc00078e0004 */
[----:B------:R-:W3:Y:S01]  /*0b30*/  LDG.E R4, desc[UR12][R4.64] ;  /* 0x0000000c04047981 */ /* 0x000ee2000c1e1900 */
[----:B------:R-:W-:Y:S01]  /*0b40*/  BSSY.RECONVERGENT B1, `(.L_x_29) ;  /* 0x00000cc000017945 */ /* 0x000fe20003800200 */
[----:B---3--:R-:W-:-:S04]  /*0b50*/  ISETP.GE.AND P0, PT, R4, R0, PT ;  /* 0x000000000400720c */ /* 0x008fc80003f06270 */
[----:B------:R-:W-:-:S13]  /*0b60*/  ISETP.LT.OR P0, PT, R4, R3, P0 ;  /* 0x000000030400720c */ /* 0x000fda0000701670 */
[----:B------:R-:W-:Y:S05]  /*0b70*/  @P0 BRA `(.L_x_30) ;  /* 0x0000000c00200947 */ /* 0x000fea0003800000 */
[----:B0-2---:R-:W0:Y:S01]  /*0b80*/  LDC.64 R6, c[0x0][0x3a8] ;  /* 0x0000ea00ff067b82 */ /* 0x005e220000000a00 */
[----:B------:R-:W1:Y:S01]  /*0b90*/  LDCU UR4, c[0x0][0x384] ;  /* 0x00007080ff0477ac */ /* 0x000e620008000800 */
[----:B0-----:R-:W-:-:S05]  /*0ba0*/  IMAD.WIDE R6, R4, 0x4, R6 ;  /* 0x0000000404067825 */ /* 0x001fca00078e0206 */
[----:B------:R-:W2:Y:S01]  /*0bb0*/  LDG.E R5, desc[UR12][R6.64] ;  /* 0x0000000c06057981 */ /* 0x000ea2000c1e1900 */
[----:B-1----:R-:W-:Y:S01]  /*0bc0*/  UISETP.GE.U32.AND UP0, UPT, UR4, 0x10, UPT ;  /* 0x000000100400788c */ /* 0x002fe2000bf06070 */
[----:B--2---:R-:W-:Y:S02]  /*0bd0*/  VIADD R9, R5, 0x1 ;  /* 0x0000000105097836 */ /* 0x004fe40000000000 */
[----:B------:R-:W-:Y:S01]  /*0be0*/  IMAD R5, R2, UR4, RZ ;  /* 0x0000000402057c24 */ /* 0x000fe2000f8e02ff */
[----:B------:R-:W-:Y:S02]  /*0bf0*/  UMOV UR4, URZ ;  /* 0x000000ff00047c82 */ /* 0x000fe40008000000 */
[----:B------:R0:W-:Y:S03]  /*0c00*/  STG.E desc[UR12][R6.64], R9 ;  /* 0x0000000906007986 */ /* 0x0001e6000c10190c */
[----:B------:R-:W-:Y:S05]  /*0c10*/  BRA.U !UP0, `(.L_x_31) ;  /* 0x0000000508307547 */ /* 0x000fea000b800000 */
[----:B------:R-:W-:-:S05]  /*0c20*/  UMOV UR4, URZ ;  /* 0x000000ff00047c82 */ /* 0x000fca0008000000 */
.L_x_32:
[----:B0-----:R-:W1:Y:S01]  /*0c30*/  LDC R11, c[0x0][0x394] ;  /* 0x0000e500ff0b7b82 */ /* 0x001e620000000800 */
[----:B------:R-:W-:-:S07]  /*0c40*/  IADD3 R13, PT, PT, R5, UR4, RZ ;  /* 0x00000004050d7c10 */ /* 0x000fce000fffe0ff */
[----:B0-----:R-:W0:Y:S08]  /*0c50*/  LDC.64 R8, c[0x0][0x388] ;  /* 0x0000e200ff087b82 */ /* 0x001e300000000a00 */
[----:B------:R-:W2:Y:S01]  /*0c60*/  LDC.64 R6, c[0x0][0x398] ;  /* 0x0000e600ff067b82 */ /* 0x000ea20000000a00 */
[----:B-1----:R-:W-:Y:S02]  /*0c70*/  IMAD R11, R4, R11, UR4 ;  /* 0x00000004040b7e24 */ /* 0x002fe4000f8e020b */
[----:B0-----:R-:W-:-:S04]  /*0c80*/  IMAD.WIDE.U32 R8, R13, 0x8, R8 ;  /* 0x000000080d087825 */ /* 0x001fc800078e0008 */
[----:B--2---:R-:W-:Y:S02]  /*0c90*/  IMAD.WIDE R6, R11, 0x8, R6 ;  /* 0x000000080b067825 */ /* 0x004fe400078e0206 */
[----:B------:R-:W2:Y:S04]  /*0ca0*/  LDG.E.64 R10, desc[UR12][R8.64] ;  /* 0x0000000c080a7981 */ /* 0x000ea8000c1e1b00 */
[----:B------:R-:W2:Y:S04]  /*0cb0*/  LDG.E.64 R12, desc[UR12][R6.64] ;  /* 0x0000000c060c7981 */ /* 0x000ea8000c1e1b00 */
[----:B------:R-:W3:Y:S04]  /*0cc0*/  LDG.E.64 R14, desc[UR12][R6.64+0x8] ;  /* 0x0000080c060e7981 */ /* 0x000ee8000c1e1b00 */
[----:B------:R-:W4:Y:S04]  /*0cd0*/  LDG.E.64 R16, desc[UR12][R6.64+0x10] ;  /* 0x0000100c06107981 */ /* 0x000f28000c1e1b00 */
[----:B------:R-:W5:Y:S01]  /*0ce0*/  LDG.E.64 R18, desc[UR12][R6.64+0x18] ;  /* 0x0000180c06127981 */ /* 0x000f62000c1e1b00 */
[----:B--2---:R-:W-:-:S07]  /*0cf0*/  DADD R10, R10, R12 ;  /* 0x000000000a0a7229 */ /* 0x004fce000000000c */
[----:B------:R0:W-:Y:S04]  /*0d00*/  STG.E.64 desc[UR12][R6.64], R10 ;  /* 0x0000000a06007986 */ /* 0x0001e8000c101b0c */
[----:B------:R-:W3:Y:S02]  /*0d10*/  LDG.E.64 R12, desc[UR12][R8.64+0x8] ;  /* 0x0000080c080c7981 */ /* 0x000ee4000c1e1b00 */
[----:B---3--:R-:W-:-:S07]  /*0d20*/  DADD R12, R12, R14 ;  /* 0x000000000c0c7229 */ /* 0x008fce000000000e */
[----:B------:R1:W-:Y:S04]  /*0d30*/  STG.E.64 desc[UR12][R6.64+0x8], R12 ;  /* 0x0000080c06007986 */ /* 0x0003e8000c101b0c */
[----:B------:R-:W4:Y:S02]  /*0d40*/  LDG.E.64 R14, desc[UR12][R8.64+0x10] ;  /* 0x0000100c080e7981 */ /* 0x000f24000c1e1b00 */
[----:B----4-:R-:W-:-:S07]  /*0d50*/  DADD R14, R14, R16 ;  /* 0x000000000e0e7229 */ /* 0x010fce0000000010 */
[----:B------:R2:W-:Y:S04]  /*0d60*/  STG.E.64 desc[UR12][R6.64+0x10], R14 ;  /* 0x0000100e06007986 */ /* 0x0005e8000c101b0c */
[----:B------:R-:W5:Y:S02]  /*0d70*/  LDG.E.64 R16, desc[UR12][R8.64+0x18] ;  /* 0x0000180c08107981 */ /* 0x000f64000c1e1b00 */
[----:B-----5:R-:W-:Y:S02]  /*0d80*/  DADD R16, R16, R18 ;  /* 0x0000000010107229 */ /* 0x020fe40000000012 */
[----:B------:R-:W3:Y:S05]  /*0d90*/  LDG.E.64 R18, desc[UR12][R6.64+0x20] ;  /* 0x0000200c06127981 */ /* 0x000eea000c1e1b00 */
[----:B------:R4:W-:Y:S04]  /*0da0*/  STG.E.64 desc[UR12][R6.64+0x18], R16 ;  /* 0x0000181006007986 */ /* 0x0009e8000c101b0c */
[----:B0-----:R-:W3:Y:S02]  /*0db0*/  LDG.E.64 R10, desc[UR12][R8.64+0x20] ;  /* 0x0000200c080a7981 */ /* 0x001ee4000c1e1b00 */
[----:B---3--:R-:W-:-:S02]  /*0dc0*/  DADD R10, R10, R18 ;  /* 0x000000000a0a7229 */ /* 0x008fc40000000012 */
[----:B------:R-:W3:Y:S05]  /*0dd0*/  LDG.E.64 R18, desc[UR12][R6.64+0x28] ;  /* 0x0000280c06127981 */ /* 0x000eea000c1e1b00 */
[----:B------:R0:W-:Y:S04]  /*0de0*/  STG.E.64 desc[UR12][R6.64+0x20], R10 ;  /* 0x0000200a06007986 */ /* 0x0001e8000c101b0c */
[----:B-1----:R-:W3:Y:S02]  /*0df0*/  LDG.E.64 R12, desc[UR12][R8.64+0x28] ;  /* 0x0000280c080c7981 */ /* 0x002ee4000c1e1b00 */
[----:B---3--:R-:W-:-:S02]  /*0e00*/  DADD R12, R12, R18 ;  /* 0x000000000c0c7229 */ /* 0x008fc40000000012 */
[----:B------:R-:W3:Y:S05]  /*0e10*/  LDG.E.64 R18, desc[UR12][R6.64+0x30] ;  /* 0x0000300c06127981 */ /* 0x000eea000c1e1b00 */
[----:B------:R1:W-:Y:S04]  /*0e20*/  STG.E.64 desc[UR12][R6.64+0x28], R12 ;  /* 0x0000280c06007986 */ /* 0x0003e8000c101b0c */
[----:B--2---:R-:W3:Y:S02]  /*0e30*/  LDG.E.64 R14, desc[UR12][R8.64+0x30] ;  /* 0x0000300c080e7981 */ /* 0x004ee4000c1e1b00 */
[----:B---3--:R-:W-:-:S02]  /*0e40*/  DADD R14, R14, R18 ;  /* 0x000000000e0e7229 */ /* 0x008fc40000000012 */
[----:B------:R-:W2:Y:S05]  /*0e50*/  LDG.E.64 R18, desc[UR12][R6.64+0x38] ;  /* 0x0000380c06127981 */ /* 0x000eaa000c1e1b00 */
[----:B------:R3:W-:Y:S04]  /*0e60*/  STG.E.64 desc[UR12][R6.64+0x30], R14 ;  /* 0x0000300e06007986 */ /* 0x0007e8000c101b0c */
[----:B----4-:R-:W2:Y:S02]  /*0e70*/  LDG.E.64 R16, desc[UR12][R8.64+0x38] ;  /* 0x0000380c08107981 */ /* 0x010ea4000c1e1b00 */
[----:B--2---:R-:W-:-:S02]  /*0e80*/  DADD R16, R16, R18 ;  /* 0x0000000010107229 */ /* 0x004fc40000000012 */
[----:B------:R-:W2:Y:S05]  /*0e90*/  LDG.E.64 R18, desc[UR12][R6.64+0x40] ;  /* 0x0000400c06127981 */ /* 0x000eaa000c1e1b00 */
[----:B------:R4:W-:Y:S04]  /*0ea0*/  STG.E.64 desc[UR12][R6.64+0x38], R16 ;  /* 0x0000381006007986 */ /* 0x0009e8000c101b0c */
[----:B0-----:R-:W2:Y:S02]  /*0eb0*/  LDG.E.64 R10, desc[UR12][R8.64+0x40] ;  /* 0x0000400c080a7981 */ /* 0x001ea4000c1e1b00 */
[----:B--2---:R-:W-:-:S02]  /*0ec0*/  DADD R10, R10, R18 ;  /* 0x000000000a0a7229 */ /* 0x004fc40000000012 */
[----:B------:R-:W2:Y:S05]  /*0ed0*/  LDG.E.64 R18, desc[UR12][R6.64+0x48] ;  /* 0x0000480c06127981 */ /* 0x000eaa000c1e1b00 */
[----:B------:R0:W-:Y:S04]  /*0ee0*/  STG.E.64 desc[UR12][R6.64+0x40], R10 ;  /* 0x0000400a06007986 */ /* 0x0001e8000c101b0c */
[----:B-1----:R-:W2:Y:S02]  /*0ef0*/  LDG.E.64 R12, desc[UR12][R8.64+0x48] ;  /* 0x0000480c080c7981 */ /* 0x002ea4000c1e1b00 */
[----:B--2---:R-:W-:-:S02]  /*0f00*/  DADD R12, R12, R18 ;  /* 0x000000000c0c7229 */ /* 0x004fc40000000012 */
[----:B------:R-:W2:Y:S05]  /*0f10*/  LDG.E.64 R18, desc[UR12][R6.64+0x50] ;  /* 0x0000500c06127981 */ /* 0x000eaa000c1e1b00 */
[----:B------:R1:W-:Y:S04]  /*0f20*/  STG.E.64 desc[UR12][R6.64+0x48], R12 ;  /* 0x0000480c06007986 */ /* 0x0003e8000c101b0c */
[----:B---3--:R-:W2:Y:S02]  /*0f30*/  LDG.E.64 R14, desc[UR12][R8.64+0x50] ;  /* 0x0000500c080e7981 */ /* 0x008ea4000c1e1b00 */
[----:B--2---:R-:W-:-:S02]  /*0f40*/  DADD R14, R14, R18 ;  /* 0x000000000e0e7229 */ /* 0x004fc40000000012 */
        /* <DEDUP_REMOVED lines=18> */
[----:B----4-:R-:W2:Y:S01]  /*1070*/  LDG.E.64 R16, desc[UR12][R8.64+0x78] ;  /* 0x0000780c08107981 */ /* 0x010ea2000c1e1b00 */
[----:B------:R-:W-:-:S04]  /*1080*/  UIADD3 UR4, UPT, UPT, UR4, 0x10, URZ ;  /* 0x0000001004047890 */ /* 0x000fc8000fffe0ff */
[----:B------:R-:W-:Y:S01]  /*1090*/  UISETP.NE.AND UP0, UPT, UR4, UR5, UPT ;  /* 0x000000050400728c */ /* 0x000fe2000bf05270 */
[----:B--2---:R-:W-:-:S07]  /*10a0*/  DADD R16, R16, R18 ;  /* 0x0000000010107229 */ /* 0x004fce0000000012 */
[----:B------:R0:W-:Y:S01]  /*10b0*/  STG.E.64 desc[UR12][R6.64+0x78], R16 ;  /* 0x0000781006007986 */ /* 0x0001e2000c101b0c */
[----:B------:R-:W-:Y:S05]  /*10c0*/  BRA.U UP0, `(.L_x_32) ;  /* 0xfffffff900d87547 */ /* 0x000fea000b83ffff */
[----:B------:R-:W-:-:S05]  /*10d0*/  UMOV UR4, UR5 ;  /* 0x0000000500047c82 */ /* 0x000fca0008000000 */
.L_x_31:
[----:B------:R-:W-:-:S09]  /*10e0*/  UISETP.NE.AND UP0, UPT, UR7, URZ, UPT ;  /* 0x000000ff0700728c */ /* 0x000fd2000bf05270 */
[----:B------:R-:W-:Y:S05]  /*10f0*/  BRA.U !UP0, `(.L_x_30) ;  /* 0x0000000508c07547 */ /* 0x000fea000b800000 */
[----:B------:R-:W-:Y:S02]  /*1100*/  UIADD3 UR9, UPT, UPT, UR7, -0x1, URZ ;  /* 0xffffffff07097890 */ /* 0x000fe4000fffe0ff */
[----:B------:R-:W-:Y:S02]  /*1110*/  UISETP.NE.AND UP1, UPT, UR8, URZ, UPT ;  /* 0x000000ff0800728c */ /* 0x000fe4000bf25270 */
[----:B------:R-:W-:-:S09]  /*1120*/  UISETP.GE.U32.AND UP0, UPT, UR9, 0x7, UPT ;  /* 0x000000070900788c */ /* 0x000fd2000bf06070 */
[----:B------:R-:W-:Y:S05]  /*1130*/  BRA.U !UP0, `(.L_x_33) ;  /* 0x0000000108b47547 */ /* 0x000fea000b800000 */
[----:B0-----:R-:W0:Y:S01]  /*1140*/  LDC R9, c[0x0][0x394] ;  /* 0x0000e500ff097b82 */ /* 0x001e220000000800 */
[----:B------:R-:W-:-:S07]  /*1150*/  VIADD R13, R5, UR4 ;  /* 0x00000004050d7c36 */ /* 0x000fce0008000000 */
[----:B------:R-:W1:Y:S08]  /*1160*/  LDC.64 R10, c[0x0][0x388] ;  /* 0x0000e200ff0a7b82 */ /* 0x000e700000000a00 */
[----:B------:R-:W2:Y:S01]  /*1170*/  LDC.64 R6, c[0x0][0x398] ;  /* 0x0000e600ff067b82 */ /* 0x000ea20000000a00 */
[----:B0-----:R-:W-:-:S07]  /*1180*/  IMAD R9, R4, R9, UR4 ;  /* 0x0000000404097e24 */ /* 0x001fce000f8e0209 */
[----:B------:R-:W0:Y:S01]  /*1190*/  LDC.64 R16, c[0x0][0x388] ;  /* 0x0000e200ff107b82 */ /* 0x000e220000000a00 */
[----:B-1----:R-:W-:-:S06]  /*11a0*/  IMAD.WIDE.U32 R10, R13, 0x8, R10 ;  /* 0x000000080d0a7825 */ /* 0x002fcc00078e000a */
[----:B------:R-:W3:Y:S01]  /*11b0*/  LDG.E.64 R10, desc[UR12][R10.64] ;  /* 0x0000000c0a0a7981 */ /* 0x000ee2000c1e1b00 */
[----:B--2---:R-:W-:-:S05]  /*11c0*/  IMAD.WIDE R6, R9, 0x8, R6 ;  /* 0x0000000809067825 */ /* 0x004fca00078e0206 */
[----:B------:R-:W3:Y:S01]  /*11d0*/  LDG.E.64 R12, desc[UR12][R6.64] ;  /* 0x0000000c060c7981 */ /* 0x000ee2000c1e1b00 */
[----:B------:R-:W-:-:S03]  /*11e0*/  IADD3 R9, P0, PT, R5, UR4, RZ ;  /* 0x0000000405097c10 */ /* 0x000fc6000ff1e0ff */
[----:B------:R-:W2:Y:S02]  /*11f0*/  LDG.E.64 R18, desc[UR12][R6.64+0x18] ;  /* 0x0000180c06127981 */ /* 0x000ea4000c1e1b00 */
[----:B------:R-:W-:Y:S01]  /*1200*/  IMAD.X R14, RZ, RZ, RZ, P0 ;  /* 0x000000ffff0e7224 */ /* 0x000fe200000e06ff */
[----:B0-----:R-:W-:-:S04]  /*1210*/  LEA R8, P0, R9, R16, 0x3 ;  /* 0x0000001009087211 */ /* 0x001fc800078018ff */
[----:B------:R-:W-:Y:S02]  /*1220*/  LEA.HI.X R9, R9, R17, R14, 0x3, P0 ;  /* 0x0000001109097211 */ /* 0x000fe400000f1c0e */
[----:B------:R-:W4:Y:S01]  /*1230*/  LDG.E.64 R16, desc[UR12][R6.64+0x8] ;  /* 0x0000080c06107981 */ /* 0x000f22000c1e1b00 */
[----:B---3--:R-:W-:-:S07]  /*1240*/  DADD R12, R10, R12 ;  /* 0x000000000a0c7229 */ /* 0x008fce000000000c */
[----:B------:R0:W-:Y:S04]  /*1250*/  STG.E.64 desc[UR12][R6.64], R12 ;  /* 0x0000000c06007986 */ /* 0x0001e8000c101b0c */
[----:B------:R-:W4:Y:S02]  /*1260*/  LDG.E.64 R14, desc[UR12][R8.64+0x8] ;  /* 0x0000080c080e7981 */ /* 0x000f24000c1e1b00 */
[----:B----4-:R-:W-:Y:S02]  /*1270*/  DADD R14, R14, R16 ;  /* 0x000000000e0e7229 */ /* 0x010fe40000000010 */
[----:B------:R-:W3:Y:S05]  /*1280*/  LDG.E.64 R16, desc[UR12][R6.64+0x10] ;  /* 0x0000100c06107981 */ /* 0x000eea000c1e1b00 */
[----:B------:R1:W-:Y:S04]  /*1290*/  STG.E.64 desc[UR12][R6.64+0x8], R14 ;  /* 0x0000080e06007986 */ /* 0x0003e8000c101b0c */
[----:B------:R-:W3:Y:S02]  /*12a0*/  LDG.E.64 R10, desc[UR12][R8.64+0x10] ;  /* 0x0000100c080a7981 */ /* 0x000ee4000c1e1b00 */
[----:B---3--:R-:W-:-:S07]  /*12b0*/  DADD R10, R10, R16 ;  /* 0x000000000a0a7229 */ /* 0x008fce0000000010 */
[----:B------:R3:W-:Y:S04]  /*12c0*/  STG.E.64 desc[UR12][R6.64+0x10], R10 ;  /* 0x0000100a06007986 */ /* 0x0007e8000c101b0c */
[----:B------:R-:W2:Y:S02]  /*12d0*/  LDG.E.64 R16, desc[UR12][R8.64+0x18] ;  /* 0x0000180c08107981 */ /* 0x000ea4000c1e1b00 */
[----:B--2---:R-:W-:Y:S02]  /*12e0*/  DADD R16, R16, R18 ;  /* 0x0000000010107229 */ /* 0x004fe40000000012 */
        /* <DEDUP_REMOVED lines=15> */
[----:B------:R-:W-:Y:S01]  /*13e0*/  UIADD3 UR4, UPT, UPT, UR4, 0x8, URZ ;  /* 0x0000000804047890 */ /* 0x000fe2000fffe0ff */
[----:B--2---:R-:W-:-:S07]  /*13f0*/  DADD R16, R16, R18 ;  /* 0x0000000010107229 */ /* 0x004fce0000000012 */
[----:B------:R0:W-:Y:S04]  /*1400*/  STG.E.64 desc[UR12][R6.64+0x38], R16 ;  /* 0x0000381006007986 */ /* 0x0001e8000c101b0c */
.L_x_33:
        /* <DEDUP_REMOVED lines=11> */
[----:B-1----:R-:W-:-:S04]  /*14c0*/  IMAD.WIDE.U32 R16, R17, 0x8, R6 ;  /* 0x0000000811107825 */ /* 0x002fc800078e0006 */
[----:B--2---:R-:W-:Y:S02]  /*14d0*/  IMAD.WIDE R6, R11, 0x8, R8 ;  /* 0x000000080b067825 */ /* 0x004fe400078e0208 */
[----:B------:R-:W2:Y:S04]  /*14e0*/  LDG.E.64 R10, desc[UR12][R16.64] ;  /* 0x0000000c100a7981 */ /* 0x000ea8000c1e1b00 */
[----:B------:R-:W2:Y:S01]  /*14f0*/  LDG.E.64 R12, desc[UR12][R6.64] ;  /* 0x0000000c060c7981 */ /* 0x000ea2000c1e1b00 */
[----:B------:R-:W-:-:S05]  /*1500*/  IADD3 R9, P0, PT, R5, UR4, RZ ;  /* 0x0000000405097c10 */ /* 0x000fca000ff1e0ff */
[----:B------:R-:W-:Y:S01]  /*1510*/  IMAD.X R14, RZ, RZ, RZ, P0 ;  /* 0x000000ffff0e7224 */ /* 0x000fe200000e06ff */
[C---:B0-----:R-:W-:Y:S01]  /*1520*/  LEA R8, P0, R9.reuse, R18, 0x3 ;  /* 0x0000001209087211 */ /* 0x041fe200078018ff */
[----:B------:R-:W3:Y:S03]  /*1530*/  LDG.E.64 R16, desc[UR12][R6.64+0x10] ;  /* 0x0000100c06107981 */ /* 0x000ee6000c1e1b00 */
[----:B------:R-:W-:Y:S02]  /*1540*/  LEA.HI.X R9, R9, R19, R14, 0x3, P0 ;  /* 0x0000001309097211 */ /* 0x000fe400000f1c0e */
[----:B------:R-:W4:Y:S04]  /*1550*/  LDG.E.64 R14, desc[UR12][R6.64+0x8] ;  /* 0x0000080c060e7981 */ /* 0x000f28000c1e1b00 */
[----:B------:R-:W5:Y:S01]  /*1560*/  LDG.E.64 R18, desc[UR12][R6.64+0x18] ;  /* 0x0000180c06127981 */ /* 0x000f62000c1e1b00 */
[----:B--2---:R-:W-:-:S07]  /*1570*/  DADD R10, R10, R12 ;  /* 0x000000000a0a7229 */ /* 0x004fce000000000c */
[----:B------:R1:W-:Y:S04]  /*1580*/  STG.E.64 desc[UR12][R6.64], R10 ;  /* 0x0000000a06007986 */ /* 0x0003e8000c101b0c */
[----:B------:R-:W4:Y:S02]  /*1590*/  LDG.E.64 R12, desc[UR12][R8.64+0x8] ;  /* 0x0000080c080c7981 */ /* 0x000f24000c1e1b00 */
[----:B----4-:R-:W-:-:S07]  /*15a0*/  DADD R12, R12, R14 ;  /* 0x000000000c0c7229 */ /* 0x010fce000000000e */
[----:B------:R1:W-:Y:S04]  /*15b0*/  STG.E.64 desc[UR12][R6.64+0x8], R12 ;  /* 0x0000080c06007986 */ /* 0x0003e8000c101b0c */
[----:B------:R-:W3:Y:S02]  /*15c0*/  LDG.E.64 R14, desc[UR12][R8.64+0x10] ;  /* 0x0000100c080e7981 */ /* 0x000ee4000c1e1b00 */
[----:B---3--:R-:W-:-:S07]  /*15d0*/  DADD R14, R14, R16 ;  /* 0x000000000e0e7229 */ /* 0x008fce0000000010 */
[----:B------:R1:W-:Y:S04]  /*15e0*/  STG.E.64 desc[UR12][R6.64+0x10], R14 ;  /* 0x0000100e06007986 */ /* 0x0003e8000c101b0c */
[----:B------:R-:W5:Y:S01]  /*15f0*/  LDG.E.64 R16, desc[UR12][R8.64+0x18] ;  /* 0x0000180c08107981 */ /* 0x000f62000c1e1b00 */
[----:B------:R-:W-:Y:S01]  /*1600*/  UIADD3 UR4, UPT, UPT, UR4, 0x4, URZ ;  /* 0x0000000404047890 */ /* 0x000fe2000fffe0ff */
[----:B-----5:R-:W-:-:S07]  /*1610*/  DADD R16, R16, R18 ;  /* 0x0000000010107229 */ /* 0x020fce0000000012 */
[----:B------:R1:W-:Y:S04]  /*1620*/  STG.E.64 desc[UR12][R6.64+0x18], R16 ;  /* 0x0000181006007986 */ /* 0x0003e8000c101b0c */
.L_x_34:
[----:B------:R-:W-:Y:S05]  /*1630*/  BRA.U !UP1, `(.L_x_30) ;  /* 0x0000000109707547 */ /* 0x000fea000b800000 */
[----:B01----:R-:W0:Y:S01]  /*1640*/  LDC R11, c[0x0][0x394] ;  /* 0x0000e500ff0b7b82 */ /* 0x003e220000000800 */
[----:B------:R-:W-:-:S07]  /*1650*/  IADD3 R13, PT, PT, R5, UR4, RZ ;  /* 0x00000004050d7c10 */ /* 0x000fce000fffe0ff */
[----:B------:R-:W1:Y:S08]  /*1660*/  LDC.64 R8, c[0x0][0x388] ;  /* 0x0000e200ff087b82 */ /* 0x000e700000000a00 */
[----:B------:R-:W2:Y:S01]  /*1670*/  LDC.64 R6, c[0x0][0x398] ;  /* 0x0000e600ff067b82 */ /* 0x000ea20000000a00 */
[----:B0-----:R-:W-:Y:S02]  /*1680*/  IMAD R11, R4, R11, UR4 ;  /* 0x00000004040b7e24 */ /* 0x001fe4000f8e020b */
[----:B-1----:R-:W-:-:S06]  /*1690*/  IMAD.WIDE.U32 R8, R13, 0x8, R8 ;  /* 0x000000080d087825 */ /* 0x002fcc00078e0008 */
[----:B------:R-:W3:Y:S01]  /*16a0*/  LDG.E.64 R8, desc[UR12][R8.64] ;  /* 0x0000000c08087981 */ /* 0x000ee2000c1e1b00 */
[----:B--2---:R-:W-:-:S05]  /*16b0*/  IMAD.WIDE R6, R11, 0x8, R6 ;  /* 0x000000080b067825 */ /* 0x004fca00078e0206 */
[----:B------:R-:W3:Y:S01]  /*16c0*/  LDG.E.64 R10, desc[UR12][R6.64] ;  /* 0x0000000c060a7981 */ /* 0x000ee2000c1e1b00 */
[----:B------:R-:W-:Y:S01]  /*16d0*/  UISETP.NE.AND UP0, UPT, UR6, 0x1, UPT ;  /* 0x000000010600788c */ /* 0x000fe2000bf05270 */
[----:B---3--:R-:W-:-:S07]  /*16e0*/  DADD R10, R8, R10 ;  /* 0x00000000080a7229 */ /* 0x008fce000000000a */
[----:B------:R3:W-:Y:S01]  /*16f0*/  STG.E.64 desc[UR12][R6.64], R10 ;  /* 0x0000000a06007986 */ /* 0x0007e2000c101b0c */
[----:B------:R-:W-:Y:S05]  /*1700*/  BRA.U !UP0, `(.L_x_30) ;  /* 0x00000001083c7547 */ /* 0x000fea000b800000 */
[----:B---3--:R-:W0:Y:S01]  /*1710*/  LDC.64 R10, c[0x0][0x388] ;  /* 0x0000e200ff0a7b82 */ /* 0x008e220000000a00 */
[----:B------:R-:W-:Y:S01]  /*1720*/  IADD3 R5, P0, PT, R5, UR4, RZ ;  /* 0x0000000405057c10 */ /* 0x000fe2000ff1e0ff */
[----:B------:R-:W2:Y:S04]  /*1730*/  LDG.E.64 R8, desc[UR12][R6.64+0x8] ;  /* 0x0000080c06087981 */ /* 0x000ea8000c1e1b00 */
[----:B------:R-:W-:Y:S01]  /*1740*/  IMAD.X R4, RZ, RZ, RZ, P0 ;  /* 0x000000ffff047224 */ /* 0x000fe200000e06ff */
[----:B0-----:R-:W-:-:S04]  /*1750*/  LEA R10, P0, R5, R10, 0x3 ;  /* 0x0000000a050a7211 */ /* 0x001fc800078018ff */
[----:B------:R-:W-:-:S05]  /*1760*/  LEA.HI.X R11, R5, R11, R4, 0x3, P0 ;  /* 0x0000000b050b7211 */ /* 0x000fca00000f1c04 */
[----:B------:R-:W2:Y:S01]  /*1770*/  LDG.E.64 R4, desc[UR12][R10.64+0x8] ;  /* 0x0000080c0a047981 */ /* 0x000ea2000c1e1b00 */
[----:B------:R-:W-:Y:S01]  /*1780*/  UISETP.NE.AND UP0, UPT, UR6, 0x2, UPT ;  /* 0x000000020600788c */ /* 0x000fe2000bf05270 */
[----:B--2---:R-:W-:-:S07]  /*1790*/  DADD R4, R4, R8 ;  /* 0x0000000004047229 */ /* 0x004fce0000000008 */
[----:B------:R4:W-:Y:S01]  /*17a0*/  STG.E.64 desc[UR12][R6.64+0x8], R4 ;  /* 0x0000080406007986 */ /* 0x0009e2000c101b0c */
[----:B------:R-:W-:Y:S05]  /*17b0*/  BRA.U !UP0, `(.L_x_30) ;  /* 0x0000000108107547 */ /* 0x000fea000b800000 */
[----:B----4-:R-:W2:Y:S04]  /*17c0*/  LDG.E.64 R4, desc[UR12][R10.64+0x10] ;  /* 0x0000100c0a047981 */ /* 0x010ea8000c1e1b00 */
[----:B------:R-:W2:Y:S02]  /*17d0*/  LDG.E.64 R8, desc[UR12][R6.64+0x10] ;  /* 0x0000100c06087981 */ /* 0x000ea4000c1e1b00 */
[----:B--2---:R-:W-:-:S07]  /*17e0*/  DADD R4, R4, R8 ;  /* 0x0000000004047229 */ /* 0x004fce0000000008 */
[----:B------:R0:W-:Y:S04]  /*17f0*/  STG.E.64 desc[UR12][R6.64+0x10], R4 ;  /* 0x0000100406007986 */ /* 0x0001e8000c101b0c */
.L_x_30:
[----:B------:R-:W-:Y:S05]  /*1800*/  BSYNC.RECONVERGENT B1 ;  /* 0x0000000000017941 */ /* 0x000fea0003800200 */
.L_x_29:
[----:B------:R-:W5:Y:S01]  /*1810*/  LDCU UR4, c[0x0][0x380] ;  /* 0x00007000ff0477ac */ /* 0x000f620008000800 */
[----:B------:R-:W-:-:S05]  /*1820*/  VIADD R2, R2, 0x1 ;  /* 0x0000000102027836 */ /* 0x000fca0000000000 */
[----:B-----5:R-:W-:-:S13]  /*1830*/  ISETP.NE.AND P0, PT, R2, UR4, PT ;  /* 0x0000000402007c0c */ /* 0x020fda000bf05270 */
[----:B------:R-:W-:Y:S05]  /*1840*/  @!P0 BRA `(.L_x_35) ;  /* 0x0000000800908947 */ /* 0x000fea0003800000 */
[----:B------:R-:W-:Y:S05]  /*1850*/  BRA `(.L_x_36) ;  /* 0xfffffff000ac7947 */ /* 0x000fea000383ffff */
.L_x_28:
[----:B------:R-:W-:Y:S01]  /*1860*/  UISETP.GE.U32.AND UP0, UPT, UR4, 0x8, UPT ;  /* 0x000000080400788c */ /* 0x000fe2000bf06070 */
[----:B------:R-:W-:Y:S01]  /*1870*/  IMAD.MOV.U32 R2, RZ, RZ, RZ ;  /* 0x000000ffff027224 */ /* 0x000fe200078e00ff */
[----:B------:R-:W-:-:S07]  /*1880*/  ULOP3.LUT UR5, UR4, 0x7, URZ, 0xc0, !UPT ;  /* 0x0000000704057892 */ /* 0x000fce000f8ec0ff */
[----:B------:R-:W-:Y:S05]  /*1890*/  BRA.U !UP0, `(.L_x_37) ;  /* 0x00000005082c7547 */ /* 0x000fea000b800000 */
[----:B-1-34-:R-:W1:Y:S01]  /*18a0*/  LDC.64 R4, c[0x0][0x3a8] ;  /* 0x0000ea00ff047b82 */ /* 0x01ae620000000a00 */
[----:B------:R-:W-:Y:S01]  /*18b0*/  ULOP3.LUT UR4, UR4, 0x7ffffff8, URZ, 0xc0, !UPT ;  /* 0x7ffffff804047892 */ /* 0x000fe2000f8ec0ff */
[----:B------:R-:W-:-:S05]  /*18c0*/  IMAD.MOV.U32 R11, RZ, RZ, RZ ;  /* 0x000000ffff0b7224 */ /* 0x000fca00078e00ff */
[----:B------:R-:W-:Y:S01]  /*18d0*/  MOV R2, UR4 ;  /* 0x0000000400027c02 */ /* 0x000fe20008000f00 */
[----:B0-2---:R-:W0:Y:S06]  /*18e0*/  LDC.64 R6, c[0x0][0x3a0] ;  /* 0x0000e800ff067b82 */ /* 0x005e2c0000000a00 */
.L_x_40:
[----:B0-----:R-:W-:-:S05]  /*18f0*/  IMAD.WIDE.U32 R8, R11, 0x4, R6 ;  /* 0x000000040b087825 */ /* 0x001fca00078e0006 */
[----:B------:R-:W2:Y:S02]  /*1900*/  LDG.E R15, desc[UR12][R8.64] ;  /* 0x0000000c080f7981 */ /* 0x000ea4000c1e1900 */
[----:B--2---:R-:W-:-:S04]  /*1910*/  ISETP.GE.AND P0, PT, R15, R0, PT ;  /* 0x000000000f00720c */ /* 0x004fc80003f06270 */
[----:B------:R-:W-:-:S13]  /*1920*/  ISETP.LT.OR P0, PT, R15, R3, P0 ;  /* 0x000000030f00720c */ /* 0x000fda0000701670 */
[----:B------:R-:W0:Y:S02]  /*1930*/  @!P0 LDC.64 R12, c[0x0][0x3a8] ;  /* 0x0000ea00ff0c8b82 */ /* 0x000e240000000a00 */
[----:B0-----:R-:W-:-:S05]  /*1940*/  @!P0 IMAD.WIDE R12, R15, 0x4, R12 ;  /* 0x000000040f0c8825 */ /* 0x001fca00078e020c */
[----:B------:R-:W2:Y:S02]  /*1950*/  @!P0 LDG.E R10, desc[UR12][R12.64] ;  /* 0x0000000c0c0a8981 */ /* 0x000ea4000c1e1900 */
[----:B--2---:R-:W-:-:S05]  /*1960*/  @!P0 VIADD R17, R10, 0x1 ;  /* 0x000000010a118836 */ /* 0x004fca0000000000 */
[----:B------:R0:W-:Y:S04]  /*1970*/  @!P0 STG.E desc[UR12][R12.64], R17 ;  /* 0x000000110c008986 */ /* 0x0001e8000c10190c */
[----:B------:R-:W2:Y:S02]  /*1980*/  LDG.E R19, desc[UR12][R8.64+0x4] ;  /* 0x0000040c08137981 */ /* 0x000ea4000c1e1900 */
[----:B--2---:R-:W-:-:S04]  /*1990*/  ISETP.GE.AND P0, PT, R19, R0, PT ;  /* 0x000000001300720c */ /* 0x004fc80003f06270 */
[----:B------:R-:W-:-:S13]  /*19a0*/  ISETP.LT.OR P0, PT, R19, R3, P0 ;  /* 0x000000031300720c */ /* 0x000fda0000701670 */
[----:B------:R-:W2:Y:S02]  /*19b0*/  @!P0 LDC.64 R14, c[0x0][0x3a8] ;  /* 0x0000ea00ff0e8b82 */ /* 0x000ea40000000a00 */
[----:B--2---:R-:W-:-:S05]  /*19c0*/  @!P0 IMAD.WIDE R14, R19, 0x4, R14 ;  /* 0x00000004130e8825 */ /* 0x004fca00078e020e */
[----:B------:R-:W2:Y:S02]  /*19d0*/  @!P0 LDG.E R10, desc[UR12][R14.64] ;  /* 0x0000000c0e0a8981 */ /* 0x000ea4000c1e1900 */
[----:B--2---:R-:W-:-:S05]  /*19e0*/  @!P0 VIADD R19, R10, 0x1 ;  /* 0x000000010a138836 */ /* 0x004fca0000000000 */
[----:B------:R2:W-:Y:S04]  /*19f0*/  @!P0 STG.E desc[UR12][R14.64], R19 ;  /* 0x000000130e008986 */ /* 0x0005e8000c10190c */
[----:B------:R-:W3:Y:S02]  /*1a00*/  LDG.E R21, desc[UR12][R8.64+0x8] ;  /* 0x0000080c08157981 */ /* 0x000ee4000c1e1900 */
[----:B---3--:R-:W-:-:S04]  /*1a10*/  ISETP.GE.AND P0, PT, R21, R0, PT ;  /* 0x000000001500720c */ /* 0x008fc80003f06270 */
[----:B------:R-:W-:-:S13]  /*1a20*/  ISETP.LT.OR P0, PT, R21, R3, P0 ;  /* 0x000000031500720c */ /* 0x000fda0000701670 */
[----:B0-----:R-:W0:Y:S02]  /*1a30*/  @!P0 LDC.64 R12, c[0x0][0x3a8] ;  /* 0x0000ea00ff0c8b82 */ /* 0x001e240000000a00 */
[----:B0-----:R-:W-:-:S05]  /*1a40*/  @!P0 IMAD.WIDE R12, R21, 0x4, R12 ;  /* 0x00000004150c8825 */ /* 0x001fca00078e020c */
[----:B------:R-:W3:Y:S02]  /*1a50*/  @!P0 LDG.E R10, desc[UR12][R12.64] ;  /* 0x0000000c0c0a8981 */ /* 0x000ee4000c1e1900 */
[----:B---3--:R-:W-:-:S05]  /*1a60*/  @!P0 VIADD R17, R10, 0x1 ;  /* 0x000000010a118836 */ /* 0x008fca0000000000 */
[----:B------:R0:W-:Y:S04]  /*1a70*/  @!P0 STG.E desc[UR12][R12.64], R17 ;  /* 0x000000110c008986 */ /* 0x0001e8000c10190c */
[----:B------:R-:W3:Y:S02]  /*1a80*/  LDG.E R21, desc[UR12][R8.64+0xc] ;  /* 0x00000c0c08157981 */ /* 0x000ee4000c1e1900 */
[----:B---3--:R-:W-:-:S04]  /*1a90*/  ISETP.GE.AND P0, PT, R21, R0, PT ;  /* 0x000000001500720c */ /* 0x008fc80003f06270 */
[----:B------:R-:W-:-:S13]  /*1aa0*/  ISETP.LT.OR P0, PT, R21, R3, P0 ;  /* 0x000000031500720c */ /* 0x000fda0000701670 */
[----:B--2---:R-:W2:Y:S02]  /*1ab0*/  @!P0 LDC.64 R14, c[0x0][0x3a8] ;  /* 0x0000ea00ff0e8b82 */ /* 0x004ea40000000a00 */
        /* <DEDUP_REMOVED lines=10> */
[----:B---3--:R-:W-:-:S05]  /*1b60*/  @!P0 IADD3 R17, PT, PT, R10, 0x1, RZ ;  /* 0x000000010a118810 */ /* 0x008fca0007ffe0ff */
        /* <DEDUP_REMOVED lines=17> */
[----:B------:R-:W3:Y:S01]  /*1c80*/  LDG.E R21, desc[UR12][R8.64+0x1c] ;  /* 0x00001c0c08157981 */ /* 0x000ee2000c1e1900 */
[----:B------:R-:W-:Y:S01]  /*1c90*/  VIADD R11, R11, 0x8 ;  /* 0x000000080b0b7836 */ /* 0x000fe20000000000 */
[----:B------:R-:W-:Y:S04]  /*1ca0*/  BSSY.RECONVERGENT B1, `(.L_x_38) ;  /* 0x0000009000017945 */ /* 0x000fe80003800200 */
[----:B------:R-:W-:-:S02]  /*1cb0*/  ISETP.NE.AND P1, PT, R11, R2, PT ;  /* 0x000000020b00720c */ /* 0x000fc40003f25270 */
[----:B---3--:R-:W-:-:S04]  /*1cc0*/  ISETP.GE.AND P0, PT, R21, R0, PT ;  /* 0x000000001500720c */ /* 0x008fc80003f06270 */
[----:B------:R-:W-:-:S13]  /*1cd0*/  ISETP.LT.OR P0, PT, R21, R3, P0 ;  /* 0x000000031500720c */ /* 0x000fda0000701670 */
[----:B--2---:R-:W-:Y:S05]  /*1ce0*/  @P0 BRA `(.L_x_39) ;  /* 0x0000000000100947 */ /* 0x004fea0003800000 */
[----:B-1----:R-:W-:-:S05]  /*1cf0*/  IMAD.WIDE R8, R21, 0x4, R4 ;  /* 0x0000000415087825 */ /* 0x002fca00078e0204 */
[----:B------:R-:W2:Y:S02]  /*1d00*/  LDG.E R10, desc[UR12][R8.64] ;  /* 0x0000000c080a7981 */ /* 0x000ea4000c1e1900 */
[----:B--2---:R-:W-:-:S05]  /*1d10*/  VIADD R13, R10, 0x1 ;  /* 0x000000010a0d7836 */ /* 0x004fca0000000000 */
[----:B------:R0:W-:Y:S02]  /*1d20*/  STG.E desc[UR12][R8.64], R13 ;  /* 0x0000000d08007986 */ /* 0x0001e4000c10190c */
.L_x_39:
[----:B------:R-:W-:Y:S05]  /*1d30*/  BSYNC.RECONVERGENT B1 ;  /* 0x0000000000017941 */ /* 0x000fea0003800200 */
.L_x_38:
[----:B------:R-:W-:Y:S05]  /*1d40*/  @P1 BRA `(.L_x_40) ;  /* 0xfffffff800e81947 */ /* 0x000fea000383ffff */
.L_x_37:
[----:B------:R-:W-:-:S09]  /*1d50*/  UISETP.NE.AND UP0, UPT, UR5, URZ, UPT ;  /* 0x000000ff0500728c */ /* 0x000fd2000bf05270 */
[----:B------:R-:W-:Y:S05]  /*1d60*/  BRA.U !UP0, `(.L_x_35) ;  /* 0x0000000508487547 */ /* 0x000fea000b800000 */
[----:B------:R-:W5:Y:S01]  /*1d70*/  LDCU UR7, c[0x0][0x380] ;  /* 0x00007000ff0777ac */ /* 0x000f620008000800 */
[----:B------:R-:W-:Y:S02]  /*1d80*/  UISETP.GE.U32.AND UP0, UPT, UR5, 0x4, UPT ;  /* 0x000000040500788c */ /* 0x000fe4000bf06070 */
[----:B-----5:R-:W-:-:S07]  /*1d90*/  ULOP3.LUT UR6, UR7, 0x3, URZ, 0xc0, !UPT ;  /* 0x0000000307067892 */ /* 0x020fce000f8ec0ff */
[----:B------:R-:W-:Y:S05]  /*1da0*/  BRA.U !UP0, `(.L_x_41) ;  /* 0x0000000108987547 */ /* 0x000fea000b800000 */
[----:B-1-34-:R-:W1:Y:S02]  /*1db0*/  LDC.64 R4, c[0x0][0x3a0] ;  /* 0x0000e800ff047b82 */ /* 0x01ae640000000a00 */
[----:B-1----:R-:W-:-:S05]  /*1dc0*/  IMAD.WIDE.U32 R4, R2, 0x4, R4 ;  /* 0x0000000402047825 */ /* 0x002fca00078e0004 */
[----:B0-2---:R-:W2:Y:S02]  /*1dd0*/  LDG.E R9, desc[UR12][R4.64] ;  /* 0x0000000c04097981 */ /* 0x005ea4000c1e1900 */
[----:B--2---:R-:W-:-:S04]  /*1de0*/  ISETP.GE.AND P0, PT, R9, R0, PT ;  /* 0x000000000900720c */ /* 0x004fc80003f06270 */
[----:B------:R-:W-:-:S13]  /*1df0*/  ISETP.LT.OR P0, PT, R9, R3, P0 ;  /* 0x000000030900720c */ /* 0x000fda0000701670 */
[----:B------:R-:W0:Y:S02]  /*1e00*/  @!P0 LDC.64 R6, c[0x0][0x3a8] ;  /* 0x0000ea00ff068b82 */ /* 0x000e240000000a00 */
[----:B0-----:R-:W-:-:S05]  /*1e10*/  @!P0 IMAD.WIDE R6, R9, 0x4, R6 ;  /* 0x0000000409068825 */ /* 0x001fca00078e0206 */
[----:B------:R-:W2:Y:S02]  /*1e20*/  @!P0 LDG.E R8, desc[UR12][R6.64] ;  /* 0x0000000c06088981 */ /* 0x000ea4000c1e1900 */
[----:B--2---:R-:W-:-:S05]  /*1e30*/  @!P0 IADD3 R11, PT, PT, R8, 0x1, RZ ;  /* 0x00000001080b8810 */ /* 0x004fca0007ffe0ff */
[----:B------:R0:W-:Y:S04]  /*1e40*/  @!P0 STG.E desc[UR12][R6.64], R11 ;  /* 0x0000000b06008986 */ /* 0x0001e8000c10190c */
[----:B------:R-:W2:Y:S02]  /*1e50*/  LDG.E R13, desc[UR12][R4.64+0x4] ;  /* 0x0000040c040d7981 */ /* 0x000ea4000c1e1900 */
[----:B--2---:R-:W-:-:S04]  /*1e60*/  ISETP.GE.AND P0, PT, R13, R0, PT ;  /* 0x000000000d00720c */ /* 0x004fc80003f06270 */
[----:B------:R-:W-:-:S13]  /*1e70*/  ISETP.LT.OR P0, PT, R13, R3, P0 ;  /* 0x000000030d00720c */ /* 0x000fda0000701670 */
[----:B------:R-:W1:Y:S02]  /*1e80*/  @!P0 LDC.64 R8, c[0x0][0x3a8] ;  /* 0x0000ea00ff088b82 */ /* 0x000e640000000a00 */
[----:B-1----:R-:W-:-:S05]  /*1e90*/  @!P0 IMAD.WIDE R8, R13, 0x4, R8 ;  /* 0x000000040d088825 */ /* 0x002fca00078e0208 */
[----:B------:R-:W2:Y:S02]  /*1ea0*/  @!P0 LDG.E R10, desc[UR12][R8.64] ;  /* 0x0000000c080a8981 */ /* 0x000ea4000c1e1900 */
[----:B--2---:R-:W-:-:S05]  /*1eb0*/  @!P0 VIADD R13, R10, 0x1 ;  /* 0x000000010a0d8836 */ /* 0x004fca0000000000 */
[----:B------:R1:W-:Y:S04]  /*1ec0*/  @!P0 STG.E desc[UR12][R8.64], R13 ;  /* 0x0000000d08008986 */ /* 0x0003e8000c10190c */
[----:B------:R-:W2:Y:S02]  /*1ed0*/  LDG.E R15, desc[UR12][R4.64+0x8] ;  /* 0x0000080c040f7981 */ /* 0x000ea4000c1e1900 */
[----:B--2---:R-:W-:-:S04]  /*1ee0*/  ISETP.GE.AND P0, PT, R15, R0, PT ;  /* 0x000000000f00720c */ /* 0x004fc80003f06270 */
[----:B------:R-:W-:-:S13]  /*1ef0*/  ISETP.LT.OR P0, PT, R15, R3, P0 ;  /* 0x000000030f00720c */ /* 0x000fda0000701670 */
[----:B0-----:R-:W0:Y:S02]  /*1f00*/  @!P0 LDC.64 R6, c[0x0][0x3a8] ;  /* 0x0000ea00ff068b82 */ /* 0x001e240000000a00 */
[----:B0-----:R-:W-:-:S05]  /*1f10*/  @!P0 IMAD.WIDE R6, R15, 0x4, R6 ;  /* 0x000000040f068825 */ /* 0x001fca00078e0206 */
[----:B------:R-:W2:Y:S02]  /*1f20*/  @!P0 LDG.E R10, desc[UR12][R6.64] ;  /* 0x0000000c060a8981 */ /* 0x000ea4000c1e1900 */
[----:B--2---:R-:W-:-:S05]  /*1f30*/  @!P0 VIADD R11, R10, 0x1 ;  /* 0x000000010a0b8836 */ /* 0x004fca0000000000 */
[----:B------:R1:W-:Y:S04]  /*1f40*/  @!P0 STG.E desc[UR12][R6.64], R11 ;  /* 0x0000000b06008986 */ /* 0x0003e8000c10190c */
[----:B------:R-:W2:Y:S01]  /*1f50*/  LDG.E R15, desc[UR12][R4.64+0xc] ;  /* 0x00000c0c040f7981 */ /* 0x000ea2000c1e1900 */
[----:B------:R-:W-:Y:S01]  /*1f60*/  BSSY.RECONVERGENT B1, `(.L_x_42) ;  /* 0x0000009000017945 */ /* 0x000fe20003800200 */
[----:B--2---:R-:W-:-:S04]  /*1f70*/  ISETP.GE.AND P0, PT, R15, R0, PT ;  /* 0x000000000f00720c */ /* 0x004fc80003f06270 */
[----:B------:R-:W-:-:S13]  /*1f80*/  ISETP.LT.OR P0, PT, R15, R3, P0 ;  /* 0x000000030f00720c */ /* 0x000fda0000701670 */
[----:B-1----:R-:W-:Y:S05]  /*1f90*/  @P0 BRA `(.L_x_43) ;  /* 0x0000000000140947 */ /* 0x002fea0003800000 */
[----:B------:R-:W0:Y:S02]  /*1fa0*/  LDC.64 R4, c[0x0][0x3a8] ;  /* 0x0000ea00ff047b82 */ /* 0x000e240000000a00 */
[----:B0-----:R-:W-:-:S05]  /*1fb0*/  IMAD.WIDE R4, R15, 0x4, R4 ;  /* 0x000000040f047825 */ /* 0x001fca00078e0204 */
[----:B------:R-:W2:Y:S02]  /*1fc0*/  LDG.E R6, desc[UR12][R4.64] ;  /* 0x0000000c04067981 */ /* 0x000ea4000c1e1900 */
[----:B--2---:R-:W-:-:S05]  /*1fd0*/  VIADD R7, R6, 0x1 ;  /* 0x0000000106077836 */ /* 0x004fca0000000000 */
[----:B------:R0:W-:Y:S02]  /*1fe0*/  STG.E desc[UR12][R4.64], R7 ;  /* 0x0000000704007986 */ /* 0x0001e4000c10190c */
.L_x_43:
[----:B------:R-:W-:Y:S05]  /*1ff0*/  BSYNC.RECONVERGENT B1 ;  /* 0x0000000000017941 */ /* 0x000fea0003800200 */
.L_x_42:
[----:B------:R-:W-:-:S07]  /*2000*/  VIADD R2, R2, 0x4 ;  /* 0x0000000402027836 */ /* 0x000fce0000000000 */
.L_x_41:
[----:B------:R-:W-:-:S09]  /*2010*/  UISETP.NE.AND UP0, UPT, UR6, URZ, UPT ;  /* 0x000000ff0600728c */ /* 0x000fd2000bf05270 */
[----:B------:R-:W-:Y:S05]  /*2020*/  BRA.U !UP0, `(.L_x_35) ;  /* 0x0000000108987547 */ /* 0x000fea000b800000 */
[----:B------:R-:W-:-:S09]  /*2030*/  UISETP.NE.AND UP0, UPT, UR6, 0x1, UPT ;  /* 0x000000010600788c */ /* 0x000fd2000bf05270 */
[----:B------:R-:W-:Y:S05]  /*2040*/  BRA.U !UP0, `(.L_x_44) ;  /* 0x0000000108587547 */ /* 0x000fea000b800000 */
[----:B01-34-:R-:W2:Y:S02]  /*2050*/  LDC.64 R4, c[0x0][0x3a0] ;  /* 0x0000e800ff047b82 */ /* 0x01bea40000000a00 */
[----:B--2---:R-:W-:-:S05]  /*2060*/  IMAD.WIDE.U32 R6, R2, 0x4, R4 ;  /* 0x0000000402067825 */ /* 0x004fca00078e0004 */
[----:B------:R-:W2:Y:S02]  /*2070*/  LDG.E R9, desc[UR12][R6.64] ;  /* 0x0000000c06097981 */ /* 0x000ea4000c1e1900 */
[----:B--2---:R-:W-:-:S04]  /*2080*/  ISETP.GE.AND P0, PT, R9, R0, PT ;  /* 0x000000000900720c */ /* 0x004fc80003f06270 */
[----:B------:R-:W-:-:S13]  /*2090*/  ISETP.LT.OR P0, PT, R9, R3, P0 ;  /* 0x000000030900720c */ /* 0x000fda0000701670 */
[----:B------:R-:W0:Y:S02]  /*20a0*/  @!P0 LDC.64 R4, c[0x0][0x3a8] ;  /* 0x0000ea00ff048b82 */ /* 0x000e240000000a00 */
[----:B0-----:R-:W-:-:S05]  /*20b0*/  @!P0 IMAD.WIDE R4, R9, 0x4, R4 ;  /* 0x0000000409048825 */ /* 0x001fca00078e0204 */
[----:B------:R-:W2:Y:S02]  /*20c0*/  @!P0 LDG.E R8, desc[UR12][R4.64] ;  /* 0x0000000c04088981 */ /* 0x000ea4000c1e1900 */
[----:B--2---:R-:W-:-:S05]  /*20d0*/  @!P0 IADD3 R9, PT, PT, R8, 0x1, RZ ;  /* 0x0000000108098810 */ /* 0x004fca0007ffe0ff */
[----:B------:R0:W-:Y:S04]  /*20e0*/  @!P0 STG.E desc[UR12][R4.64], R9 ;  /* 0x0000000904008986 */ /* 0x0001e8000c10190c */
[----:B------:R-:W2:Y:S01]  /*20f0*/  LDG.E R11, desc[UR12][R6.64+0x4] ;  /* 0x0000040c060b7981 */ /* 0x000ea2000c1e1900 */
[----:B------:R-:W-:Y:S01]  /*2100*/  BSSY.RECONVERGENT B1, `(.L_x_45) ;  /* 0x0000009000017945 */ /* 0x000fe20003800200 */
[----:B--2---:R-:W-:-:S04]  /*2110*/  ISETP.GE.AND P0, PT, R11, R0, PT ;  /* 0x000000000b00720c */ /* 0x004fc80003f06270 */
[----:B------:R-:W-:-:S13]  /*2120*/  ISETP.LT.OR P0, PT, R11, R3, P0 ;  /* 0x000000030b00720c */ /* 0x000fda0000701670 */
[----:B0-----:R-:W-:Y:S05]  /*2130*/  @P0 BRA `(.L_x_46) ;  /* 0x0000000000140947 */ /* 0x001fea0003800000 */
[----:B------:R-:W0:Y:S02]  /*2140*/  LDC.64 R4, c[0x0][0x3a8] ;  /* 0x0000ea00ff047b82 */ /* 0x000e240000000a00 */
[----:B0-----:R-:W-:-:S05]  /*2150*/  IMAD.WIDE R4, R11, 0x4, R4 ;  /* 0x000000040b047825 */ /* 0x001fca00078e0204 */
[----:B------:R-:W2:Y:S02]  /*2160*/  LDG.E R6, desc[UR12][R4.64] ;  /* 0x0000000c04067981 */ /* 0x000ea4000c1e1900 */
[----:B--2---:R-:W-:-:S05]  /*2170*/  VIADD R7, R6, 0x1 ;  /* 0x0000000106077836 */ /* 0x004fca0000000000 */
[----:B------:R0:W-:Y:S02]  /*2180*/  STG.E desc[UR12][R4.64], R7 ;  /* 0x0000000704007986 */ /* 0x0001e4000c10190c */
.L_x_46:
[----:B------:R-:W-:Y:S05]  /*2190*/  BSYNC.RECONVERGENT B1 ;  /* 0x0000000000017941 */ /* 0x000fea0003800200 */
.L_x_45:
[----:B------:R-:W-:-:S07]  /*21a0*/  VIADD R2, R2, 0x2 ;  /* 0x0000000202027836 */ /* 0x000fce0000000000 */
.L_x_44:
[----:B------:R-:W-:-:S04]  /*21b0*/  ULOP3.LUT UR4, UR7, 0x1, URZ, 0xc0, !UPT ;  /* 0x0000000107047892 */ /* 0x000fc8000f8ec0ff */
[----:B------:R-:W-:-:S09]  /*21c0*/  UISETP.NE.U32.AND UP0, UPT, UR4, 0x1, UPT ;  /* 0x000000010400788c */ /* 0x000fd2000bf05070 */
[----:B------:R-:W-:Y:S05]  /*21d0*/  BRA.U UP0, `(.L_x_35) ;  /* 0x00000001002c7547 */ /* 0x000fea000b800000 */
[----:B01-34-:R-:W0:Y:S02]  /*21e0*/  LDC.64 R4, c[0x0][0x3a0] ;  /* 0x0000e800ff047b82 */ /* 0x01be240000000a00 */
[----:B0-----:R-:W-:-:S05]  /*21f0*/  IMAD.WIDE.U32 R4, R2, 0x4, R4 ;  /* 0x0000000402047825 */ /* 0x001fca00078e0004 */
[----:B--2---:R-:W2:Y:S02]  /*2200*/  LDG.E R7, desc[UR12][R4.64] ;  /* 0x0000000c04077981 */ /* 0x004ea4000c1e1900 */
[----:B--2---:R-:W-:-:S04]  /*2210*/  ISETP.GE.AND P0, PT, R7, R0, PT ;  /* 0x000000000700720c */ /* 0x004fc80003f06270 */
[----:B------:R-:W-:-:S13]  /*2220*/  ISETP.LT.OR P0, PT, R7, R3, P0 ;  /* 0x000000030700720c */ /* 0x000fda0000701670 */
[----:B------:R-:W-:Y:S05]  /*2230*/  @P0 BRA `(.L_x_35) ;  /* 0x0000000000140947 */ /* 0x000fea0003800000 */
[----:B------:R-:W0:Y:S02]  /*2240*/  LDC.64 R4, c[0x0][0x3a8] ;  /* 0x0000ea00ff047b82 */ /* 0x000e240000000a00 */
[----:B0-----:R-:W-:-:S05]  /*2250*/  IMAD.WIDE R4, R7, 0x4, R4 ;  /* 0x0000000407047825 */ /* 0x001fca00078e0204 */
[----:B------:R-:W2:Y:S02]  /*2260*/  LDG.E R2, desc[UR12][R4.64] ;  /* 0x0000000c04027981 */ /* 0x000ea4000c1e1900 */
[----:B--2---:R-:W-:-:S05]  /*2270*/  VIADD R7, R2, 0x1 ;  /* 0x0000000102077836 */ /* 0x004fca0000000000 */
[----:B------:R0:W-:Y:S02]  /*2280*/  STG.E desc[UR12][R4.64], R7 ;  /* 0x0000000704007986 */ /* 0x0001e4000c10190c */
.L_x_35:
[----:B------:R-:W-:Y:S05]  /*2290*/  BSYNC.RECONVERGENT B0 ;  /* 0x0000000000007941 */ /* 0x000fea0003800200 */
.L_x_27:
[----:B------:R-:W5:Y:S02]  /*22a0*/  LDCU UR4, c[0x0][0x394] ;  /* 0x00007280ff0477ac */ /* 0x000f640008000800 */
[----:B-----5:R-:W-:-:S06]  /*22b0*/  UISETP.GE.AND UP0, UPT, UR4, 0x1, UPT ;  /* 0x000000010400788c */ /* 0x020fcc000bf06270 */
[----:B------:R-:W-:-:S04]  /*22c0*/  PLOP3.LUT P0, PT, PT, PT, UP0, 0x80, 0x8 ;  /* 0x000000000008781c */ /* 0x000fc80003f0f008 */
[----:B------:R-:W-:-:S13]  /*22d0*/  ISETP.GE.OR P0, PT, R3, R0, !P0 ;  /* 0x000000000300720c */ /* 0x000fda0004706670 */
[----:B------:R-:W-:Y:S05]  /*22e0*/  @P0 EXIT ;  /* 0x000000000000094d */ /* 0x000fea0003800000 */
[----:B------:R-:W5:Y:S01]  /*22f0*/  LDCU.64 UR6, c[0x0][0x398] ;  /* 0x00007300ff0677ac */ /* 0x000f620008000a00 */
[----:B------:R-:W-:Y:S02]  /*2300*/  ULOP3.LUT UR10, UR4, 0xf, URZ, 0xc0, !UPT ;  /* 0x0000000f040a7892 */ /* 0x000fe4000f8ec0ff */
[----:B------:R-:W-:Y:S02]  /*2310*/  ULOP3.LUT UR14, UR4, 0x7, URZ, 0xc0, !UPT ;  /* 0x00000007040e7892 */ /* 0x000fe4000f8ec0ff */
[----:B------:R-:W-:Y:S02]  /*2320*/  ULOP3.LUT UR5, UR4, 0x7ffffff0, URZ, 0xc0, !UPT ;  /* 0x7ffffff004057892 */ /* 0x000fe4000f8ec0ff */
[----:B------:R-:W-:Y:S02]  /*2330*/  ULOP3.LUT UR9, UR4, 0x3, URZ, 0xc0, !UPT ;  /* 0x0000000304097892 */ /* 0x000fe4000f8ec0ff */
[----:B------:R-:W-:Y:S02]  /*2340*/  UIADD3 UR11, UPT, UPT, UR10, -0x1, URZ ;  /* 0xffffffff0a0b7890 */ /* 0x000fe4000fffe0ff */
[----:B------:R-:W-:-:S02]  /*2350*/  UIADD3 UR15, UPT, UPT, UR14, -0x1, URZ ;  /* 0xffffffff0e0f7890 */ /* 0x000fc4000fffe0ff */
[----:B------:R-:W-:Y:S02]  /*2360*/  UIADD3 UR8, UPT, UPT, -UR5, URZ, URZ ;  /* 0x000000ff05087290 */ /* 0x000fe4000fffe1ff */
[----:B-----5:R-:W-:-:S04]  /*2370*/  UIADD3 UR6, UP0, UPT, UR6, 0x40, URZ ;  /* 0x0000004006067890 */ /* 0x020fc8000ff1e0ff */
[----:B------:R-:W-:-:S12]  /*2380*/  UIADD3.X UR7, UPT, UPT, URZ, UR7, URZ, UP0, !UPT ;  /* 0x00000007ff077290 */ /* 0x000fd800087fe4ff */
.L_x_114:
[----:B01-34-:R-:W0:Y:S01]  /*2390*/  LDC.64 R4, c[0x0][0x3a8] ;  /* 0x0000ea00ff047b82 */ /* 0x01be220000000a00 */
[----:B------:R-:W1:Y:S01]  /*23a0*/  LDCU UR4, c[0x0][0x394] ;  /* 0x00007280ff0477ac */ /* 0x000e620008000800 */
[----:B0-----:R-:W-:-:S06]  /*23b0*/  IMAD.WIDE R4, R3, 0x4, R4 ;  /* 0x0000000403047825 */ /* 0x001fcc00078e0204 */
[----:B--2---:R-:W2:Y:S01]  /*23c0*/  LDG.E R4, desc[UR12][R4.64] ;  /* 0x0000000c04047981 */ /* 0x004ea2000c1e1900 */
[----:B-1----:R-:W-:Y:S02]  /*23d0*/  UISETP.GE.U32.AND UP0, UPT, UR4, 0x10, UPT ;  /* 0x000000100400788c */ /* 0x002fe4000bf06070 */
[----:B------:R-:W-:Y:S01]  /*23e0*/  IMAD R24, R3, UR4, RZ ;  /* 0x0000000403187c24 */ /* 0x000fe2000f8e02ff */
[----:B------:R-:W-:Y:S01]  /*23f0*/  UMOV UR4, URZ ;  /* 0x000000ff00047c82 */ /* 0x000fe20008000000 */
[----:B--2---:R0:W1:Y:S05]  /*2400*/  I2F.F64 R8, R4 ;  /* 0x0000000400087312 */ /* 0x00406a0000201c00 */
[----:B------:R-:W-:Y:S05]  /*2410*/  BRA.U !UP0, `(.L_x_47) ;  /* 0x0000001508e87547 */ /* 0x000fea000b800000 */
[----:B------:R-:W-:Y:S01]  /*2420*/  IMAD.MOV.U32 R25, RZ, RZ, R24 ;  /* 0x000000ffff197224 */ /* 0x000fe200078e0018 */
[----:B------:R-:W-:-:S06]  /*2430*/  UMOV UR4, UR8 ;  /* 0x0000000800047c82 */ /* 0x000fcc0008000000 */
.L_x_80:
[----:B--2---:R-:W-:Y:S01]  /*2440*/  MOV R20, UR6 ;  /* 0x0000000600147c02 */ /* 0x004fe20008000f00 */
[----:B------:R-:W-:-:S04]  /*2450*/  IMAD.U32 R21, RZ, RZ, UR7 ;  /* 0x00000007ff157e24 */ /* 0x000fc8000f8e00ff */
[----:B------:R-:W-:-:S05]  /*2460*/  IMAD.WIDE R20, R25, 0x8, R20 ;  /* 0x0000000819147825 */ /* 0x000fca00078e0214 */
[----:B------:R-:W2:Y:S01]  /*2470*/  LDG.E.64 R14, desc[UR12][R20.64+-0x40] ;  /* 0xffffc00c140e7981 */ /* 0x000ea2000c1e1b00 */
[----:B-1----:R-:W1:Y:S01]  /*2480*/  MUFU.RCP64H R5, R9 ;  /* 0x0000000900057308 */ /* 0x002e620000001800 */
[----:B0-----:R-:W-:Y:S01]  /*2490*/  IMAD.MOV.U32 R4, RZ, RZ, 0x1 ;  /* 0x00000001ff047424 */ /* 0x001fe200078e00ff */
[----:B------:R-:W-:Y:S01]  /*24a0*/  UIADD3 UR4, UPT, UPT, UR4, 0x10, URZ ;  /* 0x0000001004047890 */ /* 0x000fe2000fffe0ff */
[----:B------:R-:W-:Y:S03]  /*24b0*/  BSSY.RECONVERGENT B1, `(.L_x_48) ;  /* 0x0000014000017945 */ /* 0x000fe60003800200 */
[----:B------:R-:W-:Y:S01]  /*24c0*/  UISETP.NE.AND UP0, UPT, UR4, URZ, UPT ;  /* 0x000000ff0400728c */ /* 0x000fe2000bf05270 */
[----:B-1----:R-:W-:-:S08]  /*24d0*/  DFMA R6, -R8, R4, 1 ;  /* 0x3ff000000806742b */ /* 0x002fd00000000104 */
[----:B------:R-:W-:-:S08]  /*24e0*/  DFMA R6, R6, R6, R6 ;  /* 0x000000060606722b */ /* 0x000fd00000000006 */
[----:B------:R-:W-:-:S08]  /*24f0*/  DFMA R6, R4, R6, R4 ;  /* 0x000000060406722b */ /* 0x000fd00000000004 */
[----:B------:R-:W-:-:S08]  /*2500*/  DFMA R4, -R8, R6, 1 ;  /* 0x3ff000000804742b */ /* 0x000fd00000000106 */
[----:B------:R-:W-:-:S08]  /*2510*/  DFMA R4, R6, R4, R6 ;  /* 0x000000040604722b */ /* 0x000fd00000000006 */
[----:B--2---:R-:W-:Y:S01]  /*2520*/  DMUL R6, R14, R4 ;  /* 0x000000040e067228 */ /* 0x004fe20000000000 */
[----:B------:R-:W-:-:S07]  /*2530*/  FSETP.GEU.AND P1, PT, |R15|, 6.5827683646048100446e-37, PT ;  /* 0x036000000f00780b */ /* 0x000fce0003f2e200 */
[----:B------:R-:W-:-:S08]  /*2540*/  DFMA R10, -R8, R6, R14 ;  /* 0x00000006080a722b */ /* 0x000fd0000000010e */
[----:B------:R-:W-:-:S10]  /*2550*/  DFMA R4, R4, R10, R6 ;  /* 0x0000000a0404722b */ /* 0x000fd40000000006 */
[----:B------:R-:W-:-:S05]  /*2560*/  FFMA R2, RZ, R9, R5 ;  /* 0x00000009ff027223 */ /* 0x000fca0000000005 */
[----:B------:R-:W-:-:S13]  /*2570*/  FSETP.GT.AND P0, PT, |R2|, 1.469367938527859385e-39, PT ;  /* 0x001000000200780b */ /* 0x000fda0003f04200 */
[----:B------:R-:W-:Y:S05]  /*2580*/  @P0 BRA P1, `(.L_x_49) ;  /* 0x0000000000180947 */ /* 0x000fea0000800000 */
[----:B------:R-:W-:Y:S01]  /*2590*/  IMAD.MOV.U32 R12, RZ, RZ, R8 ;  /* 0x000000ffff0c7224 */ /* 0x000fe200078e0008 */
[----:B------:R-:W-:Y:S01]  /*25a0*/  MOV R2, 0x25d0 ;  /* 0x000025d000027802 */ /* 0x000fe20000000f00 */
[----:B------:R-:W-:-:S07]  /*25b0*/  IMAD.MOV.U32 R13, RZ, RZ, R9 ;  /* 0x000000ffff0d7224 */ /* 0x000fce00078e0009 */
[----:B------:R-:W-:Y:S05]  /*25c0*/  CALL.REL.NOINC `($__internal_0_$__cuda_sm20_div_rn_f64_full) ;  /* 0x0000002c00607944 */ /* 0x000fea0003c00000 */
[----:B------:R-:W-:Y:S01]  /*25d0*/  MOV R4, R6 ;  /* 0x0000000600047202 */ /* 0x000fe20000000f00 */
[----:B------:R-:W-:-:S07]  /*25e0*/  IMAD.MOV.U32 R5, RZ, RZ, R7 ;  /* 0x000000ffff057224 */ /* 0x000fce00078e0007 */
.L_x_49:
[----:B------:R-:W-:Y:S05]  /*25f0*/  BSYNC.RECONVERGENT B1 ;  /* 0x0000000000017941 */ /* 0x000fea0003800200 */
.L_x_48:
[----:B------:R-:W2:Y:S01]  /*2600*/  LDG.E.64 R14, desc[UR12][R20.64+-0x38] ;  /* 0xffffc80c140e7981 */ /* 0x000ea2000c1e1b00 */
[----:B------:R-:W0:Y:S01]  /*2610*/  MUFU.RCP64H R7, R9 ;  /* 0x0000000900077308 */ /* 0x000e220000001800 */
[----:B------:R-:W-:Y:S01]  /*2620*/  IMAD.MOV.U32 R6, RZ, RZ, 0x1 ;  /* 0x00000001ff067424 */ /* 0x000fe200078e00ff */
[----:B------:R-:W-:Y:S01]  /*2630*/  BSSY.RECONVERGENT B1, `(.L_x_50) ;  /* 0x0000012000017945 */ /* 0x000fe20003800200 */
[----:B------:R1:W-:Y:S04]  /*2640*/  STG.E.64 desc[UR12][R20.64+-0x40], R4 ;  /* 0xffffc00414007986 */ /* 0x0003e8000c101b0c */
[----:B0-----:R-:W-:-:S08]  /*2650*/  DFMA R10, -R8, R6, 1 ;  /* 0x3ff00000080a742b */ /* 0x001fd00000000106 */
        /* <DEDUP_REMOVED lines=10> */
[----:B-1----:R-:W-:Y:S05]  /*2700*/  @P0 BRA P1, `(.L_x_51) ;  /* 0x0000000000100947 */ /* 0x002fea0000800000 */
[----:B------:R-:W-:Y:S01]  /*2710*/  IMAD.MOV.U32 R12, RZ, RZ, R8 ;  /* 0x000000ffff0c7224 */ /* 0x000fe200078e0008 */
[----:B------:R-:W-:Y:S01]  /*2720*/  MOV R2, 0x2750 ;  /* 0x0000275000027802 */ /* 0x000fe20000000f00 */
[----:B------:R-:W-:-:S07]  /*2730*/  IMAD.MOV.U32 R13, RZ, RZ, R9 ;  /* 0x000000ffff0d7224 */ /* 0x000fce00078e0009 */
[----:B------:R-:W-:Y:S05]  /*2740*/  CALL.REL.NOINC `($__internal_0_$__cuda_sm20_div_rn_f64_full) ;  /* 0x0000002c00007944 */ /* 0x000fea0003c00000 */
.L_x_51:
[----:B------:R-:W-:Y:S05]  /*2750*/  BSYNC.RECONVERGENT B1 ;  /* 0x0000000000017941 */ /* 0x000fea0003800200 */
.L_x_50:
[----:B------:R-:W2:Y:S01]  /*2760*/  LDG.E.64 R14, desc[UR12][R20.64+-0x30] ;  /* 0xffffd00c140e7981 */ /* 0x000ea2000c1e1b00 */
[----:B------:R-:W0:Y:S01]  /*2770*/  MUFU.RCP64H R5, R9 ;  /* 0x0000000900057308 */ /* 0x000e220000001800 */
[----:B------:R-:W-:Y:S01]  /*2780*/  MOV R4, 0x1 ;  /* 0x0000000100047802 */ /* 0x000fe20000000f00 */
        /* <DEDUP_REMOVED lines=18> */
[----:B------:R-:W-:Y:S02]  /*28b0*/  IMAD.MOV.U32 R4, RZ, RZ, R6 ;  /* 0x000000ffff047224 */ /* 0x000fe400078e0006 */
[----:B------:R-:W-:-:S07]  /*28c0*/  IMAD.MOV.U32 R5, RZ, RZ, R7 ;  /* 0x000000ffff057224 */ /* 0x000fce00078e0007 */
.L_x_53:
[----:B------:R-:W-:Y:S05]  /*28d0*/  BSYNC.RECONVERGENT B1 ;  /* 0x0000000000017941 */ /* 0x000fea0003800200 */
.L_x_52:
        /* <DEDUP_REMOVED lines=21> */
.L_x_55:
[----:B------:R-:W-:Y:S05]  /*2a30*/  BSYNC.RECONVERGENT B1 ;  /* 0x0000000000017941 */ /* 0x000fea0003800200 */
.L_x_54:
        /* <DEDUP_REMOVED lines=18> */
[----:B------:R-:W-:Y:S02]  /*2b60*/  MOV R13, R9 ;  /* 0x00000009000d7202 */ /* 0x000fe40000000f00 */
[----:B------:R-:W-:-:S07]  /*2b70*/  MOV R2, 0x2b90 ;  /* 0x00002b9000027802 */ /* 0x000fce0000000f00 */
[----:B------:R-:W-:Y:S05]  /*2b80*/  CALL.REL.NOINC `($__internal_0_$__cuda_sm20_div_rn_f64_full) ;  /* 0x0000002400f07944 */ /* 0x000fea0003c00000 */
[----:B------:R-:W-:Y:S02]  /*2b90*/  IMAD.MOV.U32 R4, RZ, RZ, R6 ;  /* 0x000000ffff047224 */ /* 0x000fe400078e0006 */
[----:B------:R-:W-:-:S07]  /*2ba0*/  IMAD.MOV.U32 R5, RZ, RZ, R7 ;  /* 0x000000ffff057224 */ /* 0x000fce00078e0007 */
.L_x_57:
[----:B------:R-:W-:Y:S05]  /*2bb0*/  BSYNC.RECONVERGENT B1 ;  /* 0x0000000000017941 */ /* 0x000fea0003800200 */
.L_x_56:
        /* <DEDUP_REMOVED lines=21> */
.L_x_59:
[----:B------:R-:W-:Y:S05]  /*2d10*/  BSYNC.RECONVERGENT B1 ;  /* 0x0000000000017941 */ /* 0x000fea0003800200 */
.L_x_58:
        /* <DEDUP_REMOVED lines=21> */
[----:B------:R-:W-:Y:S01]  /*2e70*/  IMAD.MOV.U32 R4, RZ, RZ, R6 ;  /* 0x000000ffff047224 */ /* 0x000fe200078e0006 */
[----:B------:R-:W-:-:S07]  /*2e80*/  MOV R5, R7 ;  /* 0x0000000700057202 */ /* 0x000fce0000000f00 */
.L_x_61:
[----:B------:R-:W-:Y:S05]  /*2e90*/  BSYNC.RECONVERGENT B1 ;  /* 0x0000000000017941 */ /* 0x000fea0003800200 */
.L_x_60:
        /* <DEDUP_REMOVED lines=21> */
.L_x_63:
[----:B------:R-:W-:Y:S05]  /*2ff0*/  BSYNC.RECONVERGENT B1 ;  /* 0x0000000000017941 */ /* 0x000fea0003800200 */
.L_x_62:
        /* <DEDUP_REMOVED lines=17> */
[----:B------:R-:W-:Y:S01]  /*3110*/  MOV R12, R8 ;  /* 0x00000008000c7202 */ /* 0x000fe20000000f00 */
[----:B------:R-:W-:Y:S01]  /*3120*/  IMAD.MOV.U32 R13, RZ, RZ, R9 ;  /* 0x000000ffff0d7224 */ /* 0x000fe200078e0009 */
[----:B------:R-:W-:-:S07]  /*3130*/  MOV R2, 0x3150 ;  /* 0x0000315000027802 */ /* 0x000fce0000000f00 */
[----:B------:R-:W-:Y:S05]  /*3140*/  CALL.REL.NOINC `($__internal_0_$__cuda_sm20_div_rn_f64_full) ;  /* 0x0000002000807944 */ /* 0x000fea0003c00000 */
[----:B------:R-:W-:Y:S02]  /*3150*/  IMAD.MOV.U32 R4, RZ, RZ, R6 ;  /* 0x000000ffff047224 */ /* 0x000fe400078e0006 */
[----:B------:R-:W-:-:S07]  /*3160*/  IMAD.MOV.U32 R5, RZ, RZ, R7 ;  /* 0x000000ffff057224 */ /* 0x000fce00078e0007 */
.L_x_65:
[----:B------:R-:W-:Y:S05]  /*3170*/  BSYNC.RECONVERGENT B1 ;  /* 0x0000000000017941 */ /* 0x000fea0003800200 */
.L_x_64:
        /* <DEDUP_REMOVED lines=21> */
.L_x_67:
[----:B------:R-:W-:Y:S05]  /*32d0*/  BSYNC.RECONVERGENT B1 ;  /* 0x0000000000017941 */ /* 0x000fea0003800200 */
.L_x_66:
        /* <DEDUP_REMOVED lines=23> */
.L_x_69:
[----:B------:R-:W-:Y:S05]  /*3450*/  BSYNC.RECONVERGENT B1 ;  /* 0x0000000000017941 */ /* 0x000fea0003800200 */
.L_x_68:
        /* <DEDUP_REMOVED lines=21> */
.L_x_71:
[----:B------:R-:W-:Y:S05]  /*35b0*/  BSYNC.RECONVERGENT B1 ;  /* 0x0000000000017941 */ /* 0x000fea0003800200 */
.L_x_70:
        /* <DEDUP_REMOVED lines=23> */
.L_x_73:
[----:B------:R-:W-:Y:S05]  /*3730*/  BSYNC.RECONVERGENT B1 ;  /* 0x0000000000017941 */ /* 0x000fea0003800200 */
.L_x_72:
        /* <DEDUP_REMOVED lines=21> */
.L_x_75:
[----:B------:R-:W-:Y:S05]  /*3890*/  BSYNC.RECONVERGENT B1 ;  /* 0x0000000000017941 */ /* 0x000fea0003800200 */
.L_x_74:
        /* <DEDUP_REMOVED lines=23> */
.L_x_77:
[----:B------:R-:W-:Y:S05]  /*3a10*/  BSYNC.RECONVERGENT B1 ;  /* 0x0000000000017941 */ /* 0x000fea0003800200 */
.L_x_76:
        /* <DEDUP_REMOVED lines=21> */
.L_x_79:
[----:B------:R-:W-:Y:S05]  /*3b70*/  BSYNC.RECONVERGENT B1 ;  /* 0x0000000000017941 */ /* 0x000fea0003800200 */
.L_x_78:
[----:B------:R2:W-:Y:S01]  /*3b80*/  STG.E.64 desc[UR12][R20.64+0x38], R6 ;  /* 0x0000380614007986 */ /* 0x0005e2000c101b0c */
[----:B------:R-:W-:Y:S01]  /*3b90*/  VIADD R25, R25, 0x10 ;  /* 0x0000001019197836 */ /* 0x000fe20000000000 */
[----:B------:R-:W-:Y:S06]  /*3ba0*/  BRA.U UP0, `(.L_x_80) ;  /* 0xffffffe900247547 */ /* 0x000fec000b83ffff */
[----:B------:R-:W-:-:S05]  /*3bb0*/  UMOV UR4, UR5 ;  /* 0x0000000500047c82 */ /* 0x000fca0008000000 */
.L_x_47:
[----:B------:R-:W-:-:S09]  /*3bc0*/  UISETP.NE.AND UP0, UPT, UR10, URZ, UPT ;  /* 0x000000ff0a00728c */ /* 0x000fd2000bf05270 */
[----:B------:R-:W-:Y:S05]  /*3bd0*/  BRA.U !UP0, `(.L_x_81) ;  /* 0x0000001508cc7547 */ /* 0x000fea000b800000 */
[----:B------:R-:W-:-:S09]  /*3be0*/  UISETP.GE.U32.AND UP0, UPT, UR11, 0x7, UPT ;  /* 0x000000070b00788c */ /* 0x000fd2000bf06070 */
[----:B------:R-:W-:Y:S05]  /*3bf0*/  BRA.U !UP0, `(.L_x_82) ;  /* 0x0000000908f07547 */ /* 0x000fea000b800000 */
[----:B--2---:R-:W2:Y:S01]  /*3c00*/  LDC.64 R20, c[0x0][0x398] ;  /* 0x0000e600ff147b82 */ /* 0x004ea20000000a00 */
[----:B------:R-:W-:-:S04]  /*3c10*/  VIADD R5, R24, UR4 ;  /* 0x0000000418057c36 */ /* 0x000fc80008000000 */
[----:B--2---:R-:W-:-:S05]  /*3c20*/  IMAD.WIDE R20, R5, 0x8, R20 ;  /* 0x0000000805147825 */ /* 0x004fca00078e0214 */
[----:B------:R-:W2:Y:S01]  /*3c30*/  LDG.E.64 R14, desc[UR12][R20.64] ;  /* 0x0000000c140e7981 */ /* 0x000ea2000c1e1b00 */
[----:B-1----:R-:W1:Y:S01]  /*3c40*/  MUFU.RCP64H R5, R9 ;  /* 0x0000000900057308 */ /* 0x002e620000001800 */
[----:B0-----:R-:W-:Y:S01]  /*3c50*/  HFMA2 R4, -RZ, RZ, 0, 5.9604644775390625e-08 ;  /* 0x00000001ff047431 */ /* 0x001fe200000001ff */
[----:B------:R-:W-:Y:S05]  /*3c60*/  BSSY.RECONVERGENT B1, `(.L_x_83) ;  /* 0x0000013000017945 */ /* 0x000fea0003800200 */
        /* <DEDUP_REMOVED lines=16> */
[----:B------:R-:W-:Y:S01]  /*3d70*/  IMAD.MOV.U32 R4, RZ, RZ, R6 ;  /* 0x000000ffff047224 */ /* 0x000fe200078e0006 */
[----:B------:R-:W-:-:S07]  /*3d80*/  MOV R5, R7 ;  /* 0x0000000700057202 */ /* 0x000fce0000000f00 */
.L_x_84:
[----:B------:R-:W-:Y:S05]  /*3d90*/  BSYNC.RECONVERGENT B1 ;  /* 0x0000000000017941 */ /* 0x000fea0003800200 */
.L_x_83:
        /* <DEDUP_REMOVED lines=21> */
.L_x_86:
[----:B------:R-:W-:Y:S05]  /*3ef0*/  BSYNC.RECONVERGENT B1 ;  /* 0x0000000000017941 */ /* 0x000fea0003800200 */
.L_x_85:
        /* <DEDUP_REMOVED lines=23> */
.L_x_88:
[----:B------:R-:W-:Y:S05]  /*4070*/  BSYNC.RECONVERGENT B1 ;  /* 0x0000000000017941 */ /* 0x000fea0003800200 */
.L_x_87:
        /* <DEDUP_REMOVED lines=21> */
.L_x_90:
[----:B------:R-:W-:Y:S05]  /*41d0*/  BSYNC.RECONVERGENT B1 ;  /* 0x0000000000017941 */ /* 0x000fea0003800200 */
.L_x_89:
        /* <DEDUP_REMOVED lines=23> */
.L_x_92:
[----:B------:R-:W-:Y:S05]  /*4350*/  BSYNC.RECONVERGENT B1 ;  /* 0x0000000000017941 */ /* 0x000fea0003800200 */
.L_x_91:
        /* <DEDUP_REMOVED lines=21> */
.L_x_94:
[----:B------:R-:W-:Y:S05]  /*44b0*/  BSYNC.RECONVERGENT B1 ;  /* 0x0000000000017941 */ /* 0x000fea0003800200 */
.L_x_93:
        /* <DEDUP_REMOVED lines=23> */
.L_x_96:
[----:B------:R-:W-:Y:S05]  /*4630*/  BSYNC.RECONVERGENT B1 ;  /* 0x0000000000017941 */ /* 0x000fea0003800200 */
.L_x_95:
        /* <DEDUP_REMOVED lines=21> */
.L_x_98:
[----:B------:R-:W-:Y:S05]  /*4790*/  BSYNC.RECONVERGENT B1 ;  /* 0x0000000000017941 */ /* 0x000fea0003800200 */
.L_x_97:
[----:B------:R3:W-:Y:S01]  /*47a0*/  STG.E.64 desc[UR12][R20.64+0x38], R6 ;  /* 0x0000380614007986 */ /* 0x0007e2000c101b0c */
[----:B------:R-:W-:-:S12]  /*47b0*/  UIADD3 UR4, UPT, UPT, UR4, 0x8, URZ ;  /* 0x0000000804047890 */ /* 0x000fd8000fffe0ff */
.L_x_82:
[----:B------:R-:W-:-:S09]  /*47c0*/  UISETP.NE.AND UP0, UPT, UR14, URZ, UPT ;  /* 0x000000ff0e00728c */ /* 0x000fd2000bf05270 */
[----:B------:R-:W-:Y:S05]  /*47d0*/  BRA.U !UP0, `(.L_x_81) ;  /* 0x0000000908cc7547 */ /* 0x000fea000b800000 */
[----:B------:R-:W-:-:S09]  /*47e0*/  UISETP.GE.U32.AND UP0, UPT, UR15, 0x3, UPT ;  /* 0x000000030f00788c */ /* 0x000fd2000bf06070 */
[----:B------:R-:W-:Y:S05]  /*47f0*/  BRA.U !UP0, `(.L_x_99) ;  /* 0x0000000508807547 */ /* 0x000fea000b800000 */
[----:B--23--:R-:W2:Y:S01]  /*4800*/  LDC.64 R20, c[0x0][0x398] ;  /* 0x0000e600ff147b82 */ /* 0x00cea20000000a00 */
[----:B------:R-:W-:-:S05]  /*4810*/  IADD3 R5, PT, PT, R24, UR4, RZ ;  /* 0x0000000418057c10 */ /* 0x000fca000fffe0ff */
[----:B--2---:R-:W-:-:S05]  /*4820*/  IMAD.WIDE R20, R5, 0x8, R20 ;  /* 0x0000000805147825 */ /* 0x004fca00078e0214 */
[----:B------:R-:W2:Y:S01]  /*4830*/  LDG.E.64 R14, desc[UR12][R20.64] ;  /* 0x0000000c140e7981 */ /* 0x000ea2000c1e1b00 */
[----:B-1----:R-:W1:Y:S01]  /*4840*/  MUFU.RCP64H R5, R9 ;  /* 0x0000000900057308 */ /* 0x002e620000001800 */
[----:B0-----:R-:W-:Y:S01]  /*4850*/  IMAD.MOV.U32 R4, RZ, RZ, 0x1 ;  /* 0x00000001ff047424 */ /* 0x001fe200078e00ff */
        /* <DEDUP_REMOVED lines=19> */
.L_x_101:
[----:B------:R-:W-:Y:S05]  /*4990*/  BSYNC.RECONVERGENT B1 ;  /* 0x0000000000017941 */ /* 0x000fea0003800200 */
.L_x_100:
        /* <DEDUP_REMOVED lines=21> */
.L_x_103:
[----:B------:R-:W-:Y:S05]  /*4af0*/  BSYNC.RECONVERGENT B1 ;  /* 0x0000000000017941 */ /* 0x000fea0003800200 */
.L_x_102:
        /* <DEDUP_REMOVED lines=21> */
[----:B------:R-:W-:Y:S01]  /*4c50*/  MOV R4, R6 ;  /* 0x0000000600047202 */ /* 0x000fe20000000f00 */
[----:B------:R-:W-:-:S07]  /*4c60*/  IMAD.MOV.U32 R5, RZ, RZ, R7 ;  /* 0x000000ffff057224 */ /* 0x000fce00078e0007 */
.L_x_105:
[----:B------:R-:W-:Y:S05]  /*4c70*/  BSYNC.RECONVERGENT B1 ;  /* 0x0000000000017941 */ /* 0x000fea0003800200 */
.L_x_104:
        /* <DEDUP_REMOVED lines=21> */
.L_x_107:
[----:B------:R-:W-:Y:S05]  /*4dd0*/  BSYNC.RECONVERGENT B1 ;  /* 0x0000000000017941 */ /* 0x000fea0003800200 */
.L_x_106:
[----:B------:R4:W-:Y:S01]  /*4de0*/  STG.E.64 desc[UR12][R20.64+0x18], R6 ;  /* 0x0000180614007986 */ /* 0x0009e2000c101b0c */
[----:B------:R-:W-:-:S12]  /*4df0*/  UIADD3 UR4, UPT, UPT, UR4, 0x4, URZ ;  /* 0x0000000404047890 */ /* 0x000fd8000fffe0ff */
.L_x_99:
[----:B------:R-:W-:-:S09]  /*4e00*/  UISETP.NE.AND UP0, UPT, UR9, URZ, UPT ;  /* 0x000000ff0900728c */ /* 0x000fd2000bf05270 */
[----:B------:R-:W-:Y:S05]  /*4e10*/  BRA.U !UP0, `(.L_x_81) ;  /* 0x00000005083c7547 */ /* 0x000fea000b800000 */
[----:B--234-:R-:W2:Y:S01]  /*4e20*/  LDC.64 R20, c[0x0][0x398] ;  /* 0x0000e600ff147b82 */ /* 0x01cea20000000a00 */
[----:B------:R-:W-:-:S04]  /*4e30*/  VIADD R5, R24, UR4 ;  /* 0x0000000418057c36 */ /* 0x000fc80008000000 */
[----:B--2---:R-:W-:-:S05]  /*4e40*/  IMAD.WIDE R20, R5, 0x8, R20 ;  /* 0x0000000805147825 */ /* 0x004fca00078e0214 */
[----:B------:R-:W2:Y:S01]  /*4e50*/  LDG.E.64 R14, desc[UR12][R20.64] ;  /* 0x0000000c140e7981 */ /* 0x000ea2000c1e1b00 */
[----:B-1----:R-:W1:Y:S01]  /*4e60*/  MUFU.RCP64H R5, R9 ;  /* 0x0000000900057308 */ /* 0x002e620000001800 */
[----:B0-----:R-:W-:Y:S01]  /*4e70*/  IMAD.MOV.U32 R4, RZ, RZ, 0x1 ;  /* 0x00000001ff047424 */ /* 0x001fe200078e00ff */
[----:B------:R-:W-:Y:S01]  /*4e80*/  UISETP.NE.AND UP0, UPT, UR9, 0x1, UPT ;  /* 0x000000010900788c */ /* 0x000fe2000bf05270 */
[----:B------:R-:W-:Y:S04]  /*4e90*/  BSSY.RECONVERGENT B1, `(.L_x_108) ;  /* 0x0000013000017945 */ /* 0x000fe80003800200 */
        /* <DEDUP_REMOVED lines=13> */
[----:B------:R-:W-:Y:S02]  /*4f70*/  MOV R13, R9 ;  /* 0x00000009000d7202 */ /* 0x000fe40000000f00 */
[----:B------:R-:W-:-:S07]  /*4f80*/  MOV R2, 0x4fa0 ;  /* 0x00004fa000027802 */ /* 0x000fce0000000f00 */
[----:B------:R-:W-:Y:S05]  /*4f90*/  CALL.REL.NOINC `($__internal_0_$__cuda_sm20_div_rn_f64_full) ;  /* 0x0000000000ec7944 */ /* 0x000fea0003c00000 */
[----:B------:R-:W-:Y:S02]  /*4fa0*/  IMAD.MOV.U32 R4, RZ, RZ, R6 ;  /* 0x000000ffff047224 */ /* 0x000fe400078e0006 */
[----:B------:R-:W-:-:S07]  /*4fb0*/  IMAD.MOV.U32 R5, RZ, RZ, R7 ;  /* 0x000000ffff057224 */ /* 0x000fce00078e0007 */
.L_x_109:
[----:B------:R-:W-:Y:S05]  /*4fc0*/  BSYNC.RECONVERGENT B1 ;  /* 0x0000000000017941 */ /* 0x000fea0003800200 */
.L_x_108:
[----:B------:R0:W-:Y:S01]  /*4fd0*/  STG.E.64 desc[UR12][R20.64], R4 ;  /* 0x0000000414007986 */ /* 0x0001e2000c101b0c */
[----:B------:R-:W-:Y:S05]  /*4fe0*/  BRA.U !UP0, `(.L_x_81) ;  /* 0x0000000108c87547 */ /* 0x000fea000b800000 */
[----:B------:R-:W2:Y:S01]  /*4ff0*/  LDG.E.64 R14, desc[UR12][R20.64+0x8] ;  /* 0x0000080c140e7981 */ /* 0x000ea2000c1e1b00 */
[----:B0-----:R-:W0:Y:S01]  /*5000*/  MUFU.RCP64H R5, R9 ;  /* 0x0000000900057308 */ /* 0x001e220000001800 */
[----:B------:R-:W-:Y:S01]  /*5010*/  IMAD.MOV.U32 R4, RZ, RZ, 0x1 ;  /* 0x00000001ff047424 */ /* 0x000fe200078e00ff */
[----:B------:R-:W-:Y:S01]  /*5020*/  UISETP.NE.AND UP0, UPT, UR9, 0x2, UPT ;  /* 0x000000020900788c */ /* 0x000fe2000bf05270 */
[----:B------:R-:W-:Y:S04]  /*5030*/  BSSY.RECONVERGENT B1, `(.L_x_110) ;  /* 0x0000013000017945 */ /* 0x000fe80003800200 */
        /* <DEDUP_REMOVED lines=12> */
[----:B------:R-:W-:Y:S01]  /*5100*/  MOV R12, R8 ;  /* 0x00000008000c7202 */ /* 0x000fe20000000f00 */
[----:B------:R-:W-:Y:S01]  /*5110*/  IMAD.MOV.U32 R13, RZ, RZ, R9 ;  /* 0x000000ffff0d7224 */ /* 0x000fe200078e0009 */
[----:B------:R-:W-:-:S07]  /*5120*/  MOV R2, 0x5140 ;  /* 0x0000514000027802 */ /* 0x000fce0000000f00 */
[----:B------:R-:W-:Y:S05]  /*5130*/  CALL.REL.NOINC `($__internal_0_$__cuda_sm20_div_rn_f64_full) ;  /* 0x0000000000847944 */ /* 0x000fea0003c00000 */
[----:B------:R-:W-:Y:S02]  /*5140*/  IMAD.MOV.U32 R4, RZ, RZ, R6 ;  /* 0x000000ffff047224 */ /* 0x000fe400078e0006 */
[----:B------:R-:W-:-:S07]  /*5150*/  IMAD.MOV.U32 R5, RZ, RZ, R7 ;  /* 0x000000ffff057224 */ /* 0x000fce00078e0007 */
.L_x_111:
[----:B------:R-:W-:Y:S05]  /*5160*/  BSYNC.RECONVERGENT B1 ;  /* 0x0000000000017941 */ /* 0x000fea0003800200 */
.L_x_110:
[----:B------:R0:W-:Y:S01]  /*5170*/  STG.E.64 desc[UR12][R20.64+0x8], R4 ;  /* 0x0000080414007986 */ /* 0x0001e2000c101b0c */
[----:B------:R-:W-:Y:S05]  /*5180*/  BRA.U !UP0, `(.L_x_81) ;  /* 0x0000000108607547 */ /* 0x000fea000b800000 */
[----:B------:R-:W2:Y:S01]  /*5190*/  LDG.E.64 R14, desc[UR12][R20.64+0x10] ;  /* 0x0000100c140e7981 */ /* 0x000ea2000c1e1b00 */
[----:B0-----:R-:W0:Y:S01]  /*51a0*/  MUFU.RCP64H R5, R9 ;  /* 0x0000000900057308 */ /* 0x001e220000001800 */
[----:B------:R-:W-:Y:S01]  /*51b0*/  MOV R4, 0x1 ;  /* 0x0000000100047802 */ /* 0x000fe20000000f00 */
[----:B------:R-:W-:Y:S05]  /*51c0*/  BSSY.RECONVERGENT B1, `(.L_x_112) ;  /* 0x0000013000017945 */ /* 0x000fea0003800200 */
        /* <DEDUP_REMOVED lines=18> */
.L_x_113:
[----:B------:R-:W-:Y:S05]  /*52f0*/  BSYNC.RECONVERGENT B1 ;  /* 0x0000000000017941 */ /* 0x000fea0003800200 */
.L_x_112:
[----:B------:R0:W-:Y:S02]  /*5300*/  STG.E.64 desc[UR12][R20.64+0x10], R4 ;  /* 0x0000100414007986 */ /* 0x0001e4000c101b0c */
.L_x_81:
[----:B------:R-:W-:-:S05]  /*5310*/  VIADD R3, R3, 0x1 ;  /* 0x0000000103037836 */ /* 0x000fca0000000000 */
[----:B------:R-:W-:-:S13]  /*5320*/  ISETP.NE.AND P0, PT, R3, R0, PT ;  /* 0x000000000300720c */ /* 0x000fda0003f05270 */
[----:B------:R-:W-:Y:S05]  /*5330*/  @!P0 EXIT ;  /* 0x000000000000894d */ /* 0x000fea0003800000 */
[----:B------:R-:W-:Y:S05]  /*5340*/  BRA `(.L_x_114) ;  /* 0xffffffd000107947 */ /* 0x000fea000383ffff */
        .weak           $__internal_0_$__cuda_sm20_div_rn_f64_full
        .type           $__internal_0_$__cuda_sm20_div_rn_f64_full,@function
        .size           $__internal_0_$__cuda_sm20_div_rn_f64_full,(.L_x_141 - $__internal_0_$__cuda_sm20_div_rn_f64_full)
$__internal_0_$__cuda_sm20_div_rn_f64_full:
[C---:B------:R-:W-:Y:S01]  /*5350*/  FSETP.GEU.AND P0, PT, |R13|.reuse, 1.469367938527859385e-39, PT ;  /* 0x001000000d00780b */ /* 0x040fe20003f0e200 */
[----:B------:R-:W-:Y:S01]  /*5360*/  IMAD.MOV.U32 R16, RZ, RZ, 0x1 ;  /* 0x00000001ff107424 */ /* 0x000fe200078e00ff */
[----:B------:R-:W-:Y:S01]  /*5370*/  LOP3.LUT R10, R13, 0x800fffff, RZ, 0xc0, !PT ;  /* 0x800fffff0d0a7812 */ /* 0x000fe200078ec0ff */
[----:B------:R-:W-:Y:S01]  /*5380*/  BSSY.RECONVERGENT B0, `(.L_x_115) ;  /* 0x0000054000007945 */ /* 0x000fe20003800200 */
[C---:B------:R-:W-:Y:S02]  /*5390*/  FSETP.GEU.AND P2, PT, |R15|.reuse, 1.469367938527859385e-39, PT ;  /* 0x001000000f00780b */ /* 0x040fe40003f4e200 */
[----:B------:R-:W-:Y:S01]  /*53a0*/  LOP3.LUT R11, R10, 0x3ff00000, RZ, 0xfc, !PT ;  /* 0x3ff000000a0b7812 */ /* 0x000fe200078efcff */
[----:B------:R-:W-:Y:S01]  /*53b0*/  IMAD.MOV.U32 R10, RZ, RZ, R12 ;  /* 0x000000ffff0a7224 */ /* 0x000fe200078e000c */
[----:B------:R-:W-:Y:S02]  /*53c0*/  LOP3.LUT R4, R15, 0x7ff00000, RZ, 0xc0, !PT ;  /* 0x7ff000000f047812 */ /* 0x000fe400078ec0ff */
[----:B------:R-:W-:-:S03]  /*53d0*/  LOP3.LUT R7, R13, 0x7ff00000, RZ, 0xc0, !PT ;  /* 0x7ff000000d077812 */ /* 0x000fc600078ec0ff */
[----:B------:R-:W-:Y:S01]  /*53e0*/  @!P0 DMUL R10, R12, 8.98846567431157953865e+307 ;  /* 0x7fe000000c0a8828 */ /* 0x000fe20000000000 */
[----:B------:R-:W-:-:S03]  /*53f0*/  ISETP.GE.U32.AND P1, PT, R4, R7, PT ;  /* 0x000000070400720c */ /* 0x000fc60003f26070 */
[----:B------:R-:W-:Y:S01]  /*5400*/  @!P2 LOP3.LUT R5, R13, 0x7ff00000, RZ, 0xc0, !PT ;  /* 0x7ff000000d05a812 */ /* 0x000fe200078ec0ff */
[----:B------:R-:W-:Y:S01]  /*5410*/  @!P2 IMAD.MOV.U32 R22, RZ, RZ, RZ ;  /* 0x000000ffff16a224 */ /* 0x000fe200078e00ff */
[----:B------:R-:W0:Y:S02]  /*5420*/  MUFU.RCP64H R17, R11 ;  /* 0x0000000b00117308 */ /* 0x000e240000001800 */
[----:B------:R-:W-:Y:S02]  /*5430*/  @!P2 ISETP.GE.U32.AND P3, PT, R4, R5, PT ;  /* 0x000000050400a20c */ /* 0x000fe40003f66070 */
[----:B------:R-:W-:Y:S02]  /*5440*/  MOV R5, 0x1ca00000 ;  /* 0x1ca0000000057802 */ /* 0x000fe40000000f00 */
[----:B------:R-:W-:Y:S02]  /*5450*/  @!P0 LOP3.LUT R7, R11, 0x7ff00000, RZ, 0xc0, !PT ;  /* 0x7ff000000b078812 */ /* 0x000fe400078ec0ff */
[----:B------:R-:W-:-:S04]  /*5460*/  @!P2 SEL R23, R5, 0x63400000, !P3 ;  /* 0x634000000517a807 */ /* 0x000fc80005800000 */
[----:B------:R-:W-:-:S04]  /*5470*/  @!P2 LOP3.LUT R6, R23, 0x80000000, R15, 0xf8, !PT ;  /* 0x800000001706a812 */ /* 0x000fc800078ef80f */
[----:B------:R-:W-:Y:S01]  /*5480*/  @!P2 LOP3.LUT R23, R6, 0x100000, RZ, 0xfc, !PT ;  /* 0x001000000617a812 */ /* 0x000fe200078efcff */
[----:B0-----:R-:W-:Y:S01]  /*5490*/  DFMA R18, R16, -R10, 1 ;  /* 0x3ff000001012742b */ /* 0x001fe2000000080a */
[----:B------:R-:W-:-:S07]  /*54a0*/  IMAD.MOV.U32 R6, RZ, RZ, R4 ;  /* 0x000000ffff067224 */ /* 0x000fce00078e0004 */
[----:B------:R-:W-:-:S08]  /*54b0*/  DFMA R18, R18, R18, R18 ;  /* 0x000000121212722b */ /* 0x000fd00000000012 */
[----:B------:R-:W-:Y:S01]  /*54c0*/  DFMA R18, R16, R18, R16 ;  /* 0x000000121012722b */ /* 0x000fe20000000010 */
[----:B------:R-:W-:Y:S01]  /*54d0*/  SEL R17, R5, 0x63400000, !P1 ;  /* 0x6340000005117807 */ /* 0x000fe20004800000 */
[----:B------:R-:W-:-:S03]  /*54e0*/  IMAD.MOV.U32 R16, RZ, RZ, R14 ;  /* 0x000000ffff107224 */ /* 0x000fc600078e000e */
[----:B------:R-:W-:-:S03]  /*54f0*/  LOP3.LUT R17, R17, 0x800fffff, R15, 0xf8, !PT ;  /* 0x800fffff11117812 */ /* 0x000fc600078ef80f */
[----:B------:R-:W-:-:S03]  /*5500*/  DFMA R26, R18, -R10, 1 ;  /* 0x3ff00000121a742b */ /* 0x000fc6000000080a */
[----:B------:R-:W-:-:S05]  /*5510*/  @!P2 DFMA R16, R16, 2, -R22 ;  /* 0x400000001010a82b */ /* 0x000fca0000000816 */
[----:B------:R-:W-:-:S05]  /*5520*/  DFMA R26, R18, R26, R18 ;  /* 0x0000001a121a722b */ /* 0x000fca0000000012 */
[----:B------:R-:W-:-:S03]  /*5530*/  @!P2 LOP3.LUT R6, R17, 0x7ff00000, RZ, 0xc0, !PT ;  /* 0x7ff000001106a812 */ /* 0x000fc600078ec0ff */
[----:B------:R-:W-:-:S08]  /*5540*/  DMUL R22, R26, R16 ;  /* 0x000000101a167228 */ /* 0x000fd00000000000 */
[----:B------:R-:W-:-:S08]  /*5550*/  DFMA R18, R22, -R10, R16 ;  /* 0x8000000a1612722b */ /* 0x000fd00000000010 */
[----:B------:R-:W-:Y:S01]  /*5560*/  DFMA R18, R26, R18, R22 ;  /* 0x000000121a12722b */ /* 0x000fe20000000016 */
[----:B------:R-:W-:Y:S01]  /*5570*/  IADD3 R22, PT, PT, R6, -0x1, RZ ;  /* 0xffffffff06167810 */ /* 0x000fe20007ffe0ff */
[----:B------:R-:W-:-:S03]  /*5580*/  VIADD R23, R7, 0xffffffff ;  /* 0xffffffff07177836 */ /* 0x000fc60000000000 */
[----:B------:R-:W-:-:S04]  /*5590*/  ISETP.GT.U32.AND P0, PT, R22, 0x7feffffe, PT ;  /* 0x7feffffe1600780c */ /* 0x000fc80003f04070 */
[----:B------:R-:W-:-:S13]  /*55a0*/  ISETP.GT.U32.OR P0, PT, R23, 0x7feffffe, P0 ;  /* 0x7feffffe1700780c */ /* 0x000fda0000704470 */
[----:B------:R-:W-:Y:S05]  /*55b0*/  @P0 BRA `(.L_x_116) ;  /* 0x00000000006c0947 */ /* 0x000fea0003800000 */
[----:B------:R-:W-:-:S04]  /*55c0*/  LOP3.LUT R7, R13, 0x7ff00000, RZ, 0xc0, !PT ;  /* 0x7ff000000d077812 */ /* 0x000fc800078ec0ff */
[CC--:B------:R-:W-:Y:S02]  /*55d0*/  VIADDMNMX R6, R4.reuse, -R7.reuse, 0xb9600000, !PT ;  /* 0xb960000004067446 */ /* 0x0c0fe40007800907 */
[----:B------:R-:W-:Y:S02]  /*55e0*/  ISETP.GE.U32.AND P0, PT, R4, R7, PT ;  /* 0x000000070400720c */ /* 0x000fe40003f06070 */
[----:B------:R-:W-:Y:S02]  /*55f0*/  VIMNMX R6, PT, PT, R6, 0x46a00000, PT ;  /* 0x46a0000006067848 */ /* 0x000fe40003fe0100 */
[----:B------:R-:W-:-:S05]  /*5600*/  SEL R5, R5, 0x63400000, !P0 ;  /* 0x6340000005057807 */ /* 0x000fca0004000000 */
[----:B------:R-:W-:Y:S01]  /*5610*/  IMAD.IADD R14, R6, 0x1, -R5 ;  /* 0x00000001060e7824 */ /* 0x000fe200078e0a05 */
[----:B------:R-:W-:-:S03]  /*5620*/  MOV R6, RZ ;  /* 0x000000ff00067202 */ /* 0x000fc60000000f00 */
[----:B------:R-:W-:-:S06]  /*5630*/  VIADD R7, R14, 0x7fe00000 ;  /* 0x7fe000000e077836 */ /* 0x000fcc0000000000 */
[----:B------:R-:W-:-:S10]  /*5640*/  DMUL R4, R18, R6 ;  /* 0x0000000612047228 */ /* 0x000fd40000000000 */
[----:B------:R-:W-:-:S13]  /*5650*/  FSETP.GTU.AND P0, PT, |R5|, 1.469367938527859385e-39, PT ;  /* 0x001000000500780b */ /* 0x000fda0003f0c200 */
[----:B------:R-:W-:Y:S05]  /*5660*/  @P0 BRA `(.L_x_117) ;  /* 0x0000000000940947 */ /* 0x000fea0003800000 */
[----:B------:R-:W-:-:S06]  /*5670*/  DFMA R10, R18, -R10, R16 ;  /* 0x8000000a120a722b */ /* 0x000fcc0000000010 */
[----:B------:R-:W-:-:S04]  /*5680*/  IMAD.MOV.U32 R10, RZ, RZ, RZ ;  /* 0x000000ffff0a7224 */ /* 0x000fc800078e00ff */
[C---:B------:R-:W-:Y:S02]  /*5690*/  FSETP.NEU.AND P0, PT, R11.reuse, RZ, PT ;  /* 0x000000ff0b00720b */ /* 0x040fe40003f0d000 */
[----:B------:R-:W-:-:S04]  /*56a0*/  LOP3.LUT R13, R11, 0x80000000, R13, 0x48, !PT ;  /* 0x800000000b0d7812 */ /* 0x000fc800078e480d */
[----:B------:R-:W-:-:S07]  /*56b0*/  LOP3.LUT R11, R13, R7, RZ, 0xfc, !PT ;  /* 0x000000070d0b7212 */ /* 0x000fce00078efcff */
[----:B------:R-:W-:Y:S05]  /*56c0*/  @!P0 BRA `(.L_x_117) ;  /* 0x00000000007c8947 */ /* 0x000fea0003800000 */
[----:B------:R-:W-:Y:S01]  /*56d0*/  IMAD.MOV R7, RZ, RZ, -R14 ;  /* 0x000000ffff077224 */ /* 0x000fe200078e0a0e */
[----:B------:R-:W-:Y:S01]  /*56e0*/  DMUL.RP R10, R18, R10 ;  /* 0x0000000a120a7228 */ /* 0x000fe20000008000 */
[----:B------:R-:W-:-:S06]  /*56f0*/  IMAD.MOV.U32 R6, RZ, RZ, RZ ;  /* 0x000000ffff067224 */ /* 0x000fcc00078e00ff */
[----:B------:R-:W-:-:S03]  /*5700*/  DFMA R6, R4, -R6, R18 ;  /* 0x800000060406722b */ /* 0x000fc60000000012 */
[----:B------:R-:W-:-:S03]  /*5710*/  LOP3.LUT R13, R11, R13, RZ, 0x3c, !PT ;  /* 0x0000000d0b0d7212 */ /* 0x000fc600078e3cff */
[----:B------:R-:W-:-:S04]  /*5720*/  IADD3 R6, PT, PT, -R14, -0x43300000, RZ ;  /* 0xbcd000000e067810 */ /* 0x000fc80007ffe1ff */
[----:B------:R-:W-:-:S04]  /*5730*/  FSETP.NEU.AND P0, PT, |R7|, R6, PT ;  /* 0x000000060700720b */ /* 0x000fc80003f0d200 */
[----:B------:R-:W-:Y:S02]  /*5740*/  FSEL R4, R10, R4, !P0 ;  /* 0x000000040a047208 */ /* 0x000fe40004000000 */
[----:B------:R-:W-:Y:S01]  /*5750*/  FSEL R5, R13, R5, !P0 ;  /* 0x000000050d057208 */ /* 0x000fe20004000000 */
[----:B------:R-:W-:Y:S06]  /*5760*/  BRA `(.L_x_117) ;  /* 0x0000000000547947 */ /* 0x000fec0003800000 */
.L_x_116:
[----:B------:R-:W-:-:S14]  /*5770*/  DSETP.NAN.AND P0, PT, R14, R14, PT ;  /* 0x0000000e0e00722a */ /* 0x000fdc0003f08000 */
[----:B------:R-:W-:Y:S05]  /*5780*/  @P0 BRA `(.L_x_118) ;  /* 0x0000000000440947 */ /* 0x000fea0003800000 */
[----:B------:R-:W-:-:S14]  /*5790*/  DSETP.NAN.AND P0, PT, R12, R12, PT ;  /* 0x0000000c0c00722a */ /* 0x000fdc0003f08000 */
[----:B------:R-:W-:Y:S05]  /*57a0*/  @P0 BRA `(.L_x_119) ;  /* 0x0000000000300947 */ /* 0x000fea0003800000 */
[----:B------:R-:W-:Y:S01]  /*57b0*/  ISETP.NE.AND P0, PT, R6, R7, PT ;  /* 0x000000070600720c */ /* 0x000fe20003f05270 */
[----:B------:R-:W-:Y:S01]  /*57c0*/  IMAD.MOV.U32 R5, RZ, RZ, -0x80000 ;  /* 0xfff80000ff057424 */ /* 0x000fe200078e00ff */
[----:B------:R-:W-:-:S11]  /*57d0*/  MOV R4, 0x0 ;  /* 0x0000000000047802 */ /* 0x000fd60000000f00 */
[----:B------:R-:W-:Y:S05]  /*57e0*/  @!P0 BRA `(.L_x_117) ;  /* 0x0000000000348947 */ /* 0x000fea0003800000 */
[----:B------:R-:W-:Y:S02]  /*57f0*/  ISETP.NE.AND P0, PT, R6, 0x7ff00000, PT ;  /* 0x7ff000000600780c */ /* 0x000fe40003f05270 */
[----:B------:R-:W-:Y:S02]  /*5800*/  LOP3.LUT R5, R15, 0x80000000, R13, 0x48, !PT ;  /* 0x800000000f057812 */ /* 0x000fe400078e480d */
[----:B------:R-:W-:-:S13]  /*5810*/  ISETP.EQ.OR P0, PT, R7, RZ, !P0 ;  /* 0x000000ff0700720c */ /* 0x000fda0004702670 */
[----:B------:R-:W-:Y:S01]  /*5820*/  @P0 LOP3.LUT R6, R5, 0x7ff00000, RZ, 0xfc, !PT ;  /* 0x7ff0000005060812 */ /* 0x000fe200078efcff */
[----:B------:R-:W-:Y:S02]  /*5830*/  @!P0 IMAD.MOV.U32 R4, RZ, RZ, RZ ;  /* 0x000000ffff048224 */ /* 0x000fe400078e00ff */
[----:B------:R-:W-:Y:S01]  /*5840*/  @P0 IMAD.MOV.U32 R4, RZ, RZ, RZ ;  /* 0x000000ffff040224 */ /* 0x000fe200078e00ff */
[----:B------:R-:W-:Y:S01]  /*5850*/  @P0 MOV R5, R6 ;  /* 0x0000000600050202 */ /* 0x000fe20000000f00 */
[----:B------:R-:W-:Y:S06]  /*5860*/  BRA `(.L_x_117) ;  /* 0x0000000000147947 */ /* 0x000fec0003800000 */
.L_x_119:
[----:B------:R-:W-:Y:S01]  /*5870*/  LOP3.LUT R5, R13, 0x80000, RZ, 0xfc, !PT ;  /* 0x000800000d057812 */ /* 0x000fe200078efcff */
[----:B------:R-:W-:Y:S01]  /*5880*/  IMAD.MOV.U32 R4, RZ, RZ, R12 ;  /* 0x000000ffff047224 */ /* 0x000fe200078e000c */
[----:B------:R-:W-:Y:S06]  /*5890*/  BRA `(.L_x_117) ;  /* 0x0000000000087947 */ /* 0x000fec0003800000 */
.L_x_118:
[----:B------:R-:W-:Y:S01]  /*58a0*/  LOP3.LUT R5, R15, 0x80000, RZ, 0xfc, !PT ;  /* 0x000800000f057812 */ /* 0x000fe200078efcff */
[----:B------:R-:W-:-:S07]  /*58b0*/  IMAD.MOV.U32 R4, RZ, RZ, R14 ;  /* 0x000000ffff047224 */ /* 0x000fce00078e000e */
.L_x_117:
[----:B------:R-:W-:Y:S05]  /*58c0*/  BSYNC.RECONVERGENT B0 ;  /* 0x0000000000007941 */ /* 0x000fea0003800200 */
.L_x_115:
[----:B------:R-:W-:Y:S01]  /*58d0*/  IMAD.MOV.U32 R6, RZ, RZ, R4 ;  /* 0x000000ffff067224 */ /* 0x000fe200078e0004 */
[----:B------:R-:W-:Y:S01]  /*58e0*/  MOV R7, R5 ;  /* 0x0000000500077202 */ /* 0x000fe20000000f00 */
[----:B------:R-:W-:Y:S02]  /*58f0*/  IMAD.MOV.U32 R4, RZ, RZ, R2 ;  /* 0x000000ffff047224 */ /* 0x000fe400078e0002 */
[----:B------:R-:W-:-:S04]  /*5900*/  IMAD.MOV.U32 R5, RZ, RZ, 0x0 ;  /* 0x00000000ff057424 */ /* 0x000fc800078e00ff */
[----:B------:R-:W-:Y:S05]  /*5910*/  RET.REL.NODEC R4 `(_Z19d_compute_centroids8points_tS_PiS0_) ;  /* 0xffffffa404b87950 */ /* 0x000fea0003c3ffff */
.L_x_120:
        /* <DEDUP_REMOVED lines=14> */
.L_x_141:


//--------------------- .text._Z13init_clusters8points_tS_Pi --------------------------
	.section	.text._Z13init_clusters8points_tS_Pi,"ax",@progbits
	.align	128
        .global         _Z13init_clusters8points_tS_Pi
        .type           _Z13init_clusters8points_tS_Pi,@function
        .size           _Z13init_clusters8points_tS_Pi,(.L_x_144 - _Z13init_clusters8points_tS_Pi)
        .other          _Z13init_clusters8points_tS_Pi,@"STO_CUDA_ENTRY STV_DEFAULT"
_Z13init_clusters8points_tS_Pi:
.text._Z13init_clusters8points_tS_Pi:
        /* <DEDUP_REMOVED lines=18> */
.L_x_127:
        /* <DEDUP_REMOVED lines=15> */
.L_x_125:
        /* <DEDUP_REMOVED lines=19> */
.L_x_124:
        /* <DEDUP_REMOVED lines=13> */
.L_x_126:
[----:B------:R-:W-:-:S13]  /*0410*/  ISETP.NE.OR P0, PT, R7, R4, P0 ;  /* 0x000000040700720c */ /* 0x000fda0000705670 */
[----:B------:R-:W-:Y:S05]  /*0420*/  @!P0 BRA `(.L_x_122) ;  /* 0x00000000001c8947 */ /* 0x000fea0003800000 */
.L_x_123:
[----:B------:R-:W-:-:S06]  /*0430*/  DSETP.GT.AND P1, PT, R2, RZ, PT ;  /* 0x000000ff0200722a */ /* 0x000fcc0003f24000 */
[C---:B------:R-:W-:Y:S01]  /*0440*/  SEL R5, R7.reuse, R5, P1 ;  /* 0x0000000507057207 */ /* 0x040fe20000800000 */
[----:B------:R-:W-:Y:S01]  /*0450*/  VIADD R7, R7, 0x4 ;  /* 0x0000000407077836 */ /* 0x000fe20000000000 */
[----:B------:R-:W-:Y:S02]  /*0460*/  FSEL R2, R2, RZ, !P1 ;  /* 0x000000ff02027208 */ /* 0x000fe40004800000 */
[----:B------:R-:W-:Y:S02]  /*0470*/  FSEL R3, R3, RZ, !P1 ;  /* 0x000000ff03037208 */ /* 0x000fe40004800000 */
[----:B------:R-:W-:-:S13]  /*0480*/  ISETP.NE.AND P0, PT, R7, R4, PT ;  /* 0x000000040700720c */ /* 0x000fda0003f05270 */
[----:B------:R-:W-:Y:S05]  /*0490*/  @P0 BRA `(.L_x_123) ;  /* 0xfffffffc00e40947 */ /* 0x000fea000383ffff */
.L_x_122:
[----:B------:R-:W0:Y:S01]  /*04a0*/  LDC.64 R2, c[0x0][0x3a0] ;  /* 0x0000e800ff027b82 */ /* 0x000e220000000a00 */
[----:B------:R-:W1:Y:S01]  /*04b0*/  LDCU UR5, c[0x0][0x380] ;  /* 0x00007000ff0577ac */ /* 0x000e620008000800 */
[----:B0-----:R-:W-:-:S04]  /*04c0*/  IMAD.WIDE R2, R0, 0x4, R2 ;  /* 0x0000000400027825 */ /* 0x001fc800078e0202 */
[----:B------:R-:W-:Y:S01]  /*04d0*/  VIADD R0, R0, UR4 ;  /* 0x0000000400007c36 */ /* 0x000fe20008000000 */
[----:B------:R0:W-:Y:S04]  /*04e0*/  STG.E desc[UR10][R2.64], R5 ;  /* 0x0000000502007986 */ /* 0x0001e8000c10190a */
[----:B-1----:R-:W-:-:S13]  /*04f0*/  ISETP.GE.AND P0, PT, R0, UR5, PT ;  /* 0x0000000500007c0c */ /* 0x002fda000bf06270 */
[----:B0-----:R-:W-:Y:S05]  /*0500*/  @!P0 BRA `(.L_x_127) ;  /* 0xfffffffc00048947 */ /* 0x001fea000383ffff */
[----:B------:R-:W-:Y:S05]  /*0510*/  EXIT ;  /* 0x000000000000794d */ /* 0x000fea0003800000 */
.L_x_121:
[----:B------:R-:W-:Y:S02]  /*0520*/  ULOP3.LUT UR6, UR5, 0x7, URZ, 0xc0, !UPT ;  /* 0x0000000705067892 */ /* 0x000fe4000f8ec0ff */
[----:B------:R-:W-:Y:S02]  /*0530*/  ULOP3.LUT UR8, UR5, 0x7ffffff8, URZ, 0xc0, !UPT ;  /* 0x7ffffff805087892 */ /* 0x000fe4000f8ec0ff */
[----:B------:R-:W-:Y:S02]  /*0540*/  UIADD3 UR7, UPT, UPT, UR6, -0x1, URZ ;  /* 0xffffffff06077890 */ /* 0x000fe4000fffe0ff */
[----:B------:R-:W-:Y:S02]  /*0550*/  ULOP3.LUT UR5, UR5, 0x3, URZ, 0xc0, !UPT ;  /* 0x0000000305057892 */ /* 0x000fe4000f8ec0ff */
[----:B------:R-:W-:Y:S02]  /*0560*/  UIADD3 UR9, UPT, UPT, -UR8, URZ, URZ ;  /* 0x000000ff08097290 */ /* 0x000fe4000fffe1ff */
[----:B------:R-:W-:-:S11]  /*0570*/  UISETP.GE.U32.AND UP0, UPT, UR7, 0x3, UPT ;  /* 0x000000030700788c */ /* 0x000fd6000bf06070 */
.L_x_134:
        /* <DEDUP_REMOVED lines=10> */
.L_x_133:
        /* <DEDUP_REMOVED lines=14> */
.L_x_129:
        /* <DEDUP_REMOVED lines=44> */
.L_x_128:
[----:B------:R-:W-:-:S09]  /*09c0*/  UISETP.NE.AND UP1, UPT, UR6, URZ, UPT ;  /* 0x000000ff0600728c */ /* 0x000fd2000bf25270 */
[----:B------:R-:W-:Y:S05]  /*09d0*/  BRA.U !UP1, `(.L_x_130) ;  /* 0x00000005091c7547 */ /* 0x000fea000b800000 */
[----:B------:R-:W-:Y:S01]  /*09e0*/  UISETP.NE.AND UP1, UPT, UR5, URZ, UPT ;  /* 0x000000ff0500728c */ /* 0x000fe2000bf25270 */
[----:B------:R-:W-:Y:S10]  /*09f0*/  BRA.U !UP0, `(.L_x_131) ;  /* 0x0000000108787547 */ /* 0x000ff4000b800000 */
        /* <DEDUP_REMOVED lines=30> */
.L_x_131:
        /* <DEDUP_REMOVED lines=26> */
.L_x_132:
        /* <DEDUP_REMOVED lines=13> */
.L_x_130:
        /* <DEDUP_REMOVED lines=16> */
.L_x_135:
        /* <DEDUP_REMOVED lines=11> */
.L_x_144:


//--------------------- .text._Z14init_centroids8points_tS_ --------------------------
	.section	.text._Z14init_centroids8points_tS_,"ax",@progbits
	.align	128
        .global         _Z14init_centroids8points_tS_
        .type           _Z14init_centroids8points_tS_,@function
        .size           _Z14init_centroids8points_tS_,(.L_x_145 - _Z14init_centroids8points_tS_)
        .other          _Z14init_centroids8points_tS_,@"STO_CUDA_ENTRY STV_DEFAULT"
_Z14init_centroids8points_tS_:
.text._Z14init_centroids8points_tS_:
[----:B------:R-:W-:Y:S01]  /*0000*/  LDC R1, c[0x0][0x37c] ;  /* 0x0000df00ff017b82 */ /* 0x000fe20000000800 */
[----:B------:R-:W0:Y:S01]  /*0010*/  S2R R15, SR_TID.X ;  /* 0x00000000000f7919 */ /* 0x000e220000002100 */
[----:B------:R-:W1:Y:S06]  /*0020*/  LDCU UR6, c[0x0][0x370] ;  /* 0x00006e00ff0677ac */ /* 0x000e6c0008000800 */
[----:B------:R-:W0:Y:S01]  /*0030*/  S2UR UR7, SR_CTAID.X ;  /* 0x00000000000779c3 */ /* 0x000e220000002500 */
[----:B------:R-:W2:Y:S07]  /*0040*/  LDCU.64 UR4, c[0x0][0x390] ;  /* 0x00007200ff0477ac */ /* 0x000eae0008000a00 */
[----:B------:R-:W0:Y:S01]  /*0050*/  LDC R0, c[0x0][0x360] ;  /* 0x0000d800ff007b82 */ /* 0x000e220000000800 */
[----:B--2---:R-:W-:Y:S01]  /*0060*/  UIMAD UR4, UR4, UR5, URZ ;  /* 0x00000005040472a4 */ /* 0x004fe2000f8e02ff */
[----:B0-----:R-:W-:-:S02]  /*0070*/  IMAD R15, R0, UR7, R15 ;  /* 0x00000007000f7c24 */ /* 0x001fc4000f8e020f */
[----:B-1----:R-:W-:-:S03]  /*0080*/  IMAD R0, R0, UR6, RZ ;  /* 0x0000000600007c24 */ /* 0x002fc6000f8e02ff */
[----:B------:R-:W-:-:S13]  /*0090*/  ISETP.GE.AND P0, PT, R15, UR4, PT ;  /* 0x000000040f007c0c */ /* 0x000fda000bf06270 */
[----:B------:R-:W-:Y:S05]  /*00a0*/  @P0 EXIT ;  /* 0x000000000000094d */ /* 0x000fea0003800000 */
[----:B------:R-:W0:Y:S01]  /*00b0*/  I2F.U32.RP R7, R0 ;  /* 0x0000000000077306 */ /* 0x000e220000209000 */
[C---:B------:R-:W-:Y:S01]  /*00c0*/  IMAD.IADD R4, R0.reuse, 0x1, R15 ;  /* 0x0000000100047824 */ /* 0x040fe200078e020f */
[----:B------:R-:W-:Y:S01]  /*00d0*/  ISETP.NE.U32.AND P2, PT, R0, RZ, PT ;  /* 0x000000ff0000720c */ /* 0x000fe20003f45070 */
[----:B------:R-:W-:Y:S01]  /*00e0*/  IMAD.MOV R9, RZ, RZ, -R0 ;  /* 0x000000ffff097224 */ /* 0x000fe200078e0a00 */
[----:B------:R-:W1:Y:S01]  /*00f0*/  LDCU.64 UR6, c[0x0][0x358] ;  /* 0x00006b00ff0677ac */ /* 0x000e620008000a00 */
[----:B------:R-:W-:Y:S01]  /*0100*/  BSSY.RECONVERGENT B0, `(.L_x_136) ;  /* 0x0000040000007945 */ /* 0x000fe20003800200 */
[C---:B------:R-:W-:Y:S02]  /*0110*/  ISETP.GE.AND P0, PT, R4.reuse, UR4, PT ;  /* 0x0000000404007c0c */ /* 0x040fe4000bf06270 */
[----:B------:R-:W-:Y:S02]  /*0120*/  VIMNMX R5, PT, PT, R4, UR4, !PT ;  /* 0x0000000404057c48 */ /* 0x000fe4000ffe0100 */
[----:B------:R-:W-:-:S04]  /*0130*/  SEL R6, RZ, 0x1, P0 ;  /* 0x00000001ff067807 */ /* 0x000fc80000000000 */
[----:B------:R-:W-:Y:S01]  /*0140*/  IADD3 R5, PT, PT, R5, -R4, -R6 ;  /* 0x8000000405057210 */ /* 0x000fe20007ffe806 */
[----:B0-----:R-:W0:Y:S02]  /*0150*/  MUFU.RCP R7, R7 ;  /* 0x0000000700077308 */ /* 0x001e240000001000 */
[----:B0-----:R-:W-:-:S06]  /*0160*/  VIADD R2, R7, 0xffffffe ;  /* 0x0ffffffe07027836 */ /* 0x001fcc0000000000 */
[----:B------:R0:W2:Y:S02]  /*0170*/  F2I.FTZ.U32.TRUNC.NTZ R3, R2 ;  /* 0x0000000200037305 */ /* 0x0000a4000021f000 */
[----:B0-----:R-:W-:Y:S02]  /*0180*/  HFMA2 R2, -RZ, RZ, 0, 0 ;  /* 0x00000000ff027431 */ /* 0x001fe400000001ff */
[----:B--2---:R-:W-:-:S04]  /*0190*/  IMAD R9, R9, R3, RZ ;  /* 0x0000000309097224 */ /* 0x004fc800078e02ff */
[----:B------:R-:W-:-:S06]  /*01a0*/  IMAD.HI.U32 R8, R3, R9, R2 ;  /* 0x0000000903087227 */ /* 0x000fcc00078e0002 */
[----:B------:R-:W-:-:S04]  /*01b0*/  IMAD.HI.U32 R3, R8, R5, RZ ;  /* 0x0000000508037227 */ /* 0x000fc800078e00ff */
[----:B------:R-:W-:-:S04]  /*01c0*/  IMAD.MOV R2, RZ, RZ, -R3 ;  /* 0x000000ffff027224 */ /* 0x000fc800078e0a03 */
[----:B------:R-:W-:-:S05]  /*01d0*/  IMAD R5, R0, R2, R5 ;  /* 0x0000000200057224 */ /* 0x000fca00078e0205 */
[----:B------:R-:W-:-:S13]  /*01e0*/  ISETP.GE.U32.AND P0, PT, R5, R0, PT ;  /* 0x000000000500720c */ /* 0x000fda0003f06070 */
[----:B------:R-:W-:Y:S01]  /*01f0*/  @P0 IMAD.IADD R5, R5, 0x1, -R0 ;  /* 0x0000000105050824 */ /* 0x000fe200078e0a00 */
[----:B------:R-:W-:-:S04]  /*0200*/  @P0 IADD3 R3, PT, PT, R3, 0x1, RZ ;  /* 0x0000000103030810 */ /* 0x000fc80007ffe0ff */
[-C--:B------:R-:W-:Y:S02]  /*0210*/  ISETP.GE.U32.AND P1, PT, R5, R0.reuse, PT ;  /* 0x000000000500720c */ /* 0x080fe40003f26070 */
[----:B------:R-:W0:Y:S11]  /*0220*/  LDC.64 R4, c[0x0][0x380] ;  /* 0x0000e000ff047b82 */ /* 0x000e360000000a00 */
[----:B------:R-:W-:Y:S01]  /*0230*/  @P1 VIADD R3, R3, 0x1 ;  /* 0x0000000103031836 */ /* 0x000fe20000000000 */
[----:B------:R-:W-:-:S05]  /*0240*/  @!P2 LOP3.LUT R3, RZ, R0, RZ, 0x33, !PT ;  /* 0x00000000ff03a212 */ /* 0x000fca00078e33ff */
[----:B------:R-:W-:-:S05]  /*0250*/  IMAD.IADD R8, R6, 0x1, R3 ;  /* 0x0000000106087824 */ /* 0x000fca00078e0203 */
[C---:B------:R-:W-:Y:S02]  /*0260*/  LOP3.LUT R2, R8.reuse, 0x3, RZ, 0xc0, !PT ;  /* 0x0000000308027812 */ /* 0x040fe400078ec0ff */
[----:B------:R-:W-:Y:S01]  /*0270*/  ISETP.GE.U32.AND P0, PT, R8, 0x3, PT ;  /* 0x000000030800780c */ /* 0x000fe20003f06070 */
[----:B0-----:R-:W-:Y:S01]  /*0280*/  IMAD R6, R4, R5, RZ ;  /* 0x0000000504067224 */ /* 0x001fe200078e02ff */
[----:B------:R-:W-:-:S13]  /*0290*/  ISETP.NE.AND P1, PT, R2, 0x3, PT ;  /* 0x000000030200780c */ /* 0x000fda0003f25270 */
[----:B-1----:R-:W-:Y:S05]  /*02a0*/  @!P1 BRA `(.L_x_137) ;  /* 0x0000000000949947 */ /* 0x002fea0003800000 */
[-C--:B------:R-:W-:Y:S01]  /*02b0*/  IABS R7, R6.reuse ;  /* 0x0000000600077213 */ /* 0x080fe20000000000 */
[----:B------:R-:W0:Y:S01]  /*02c0*/  LDC.64 R2, c[0x0][0x398] ;  /* 0x0000e600ff027b82 */ /* 0x000e220000000a00 */
[----:B------:R-:W-:Y:S01]  /*02d0*/  VIADD R8, R8, 0x1 ;  /* 0x0000000108087836 */ /* 0x000fe20000000000 */
[----:B------:R-:W-:Y:S01]  /*02e0*/  ISETP.NE.AND P1, PT, R6, RZ, PT ;  /* 0x000000ff0600720c */ /* 0x000fe20003f25270 */
[----:B------:R-:W1:Y:S01]  /*02f0*/  I2F.RP R11, R7 ;  /* 0x00000007000b7306 */ /* 0x000e620000209400 */
[----:B------:R-:W-:-:S04]  /*0300*/  LOP3.LUT R17, RZ, R6, RZ, 0x33, !PT ;  /* 0x00000006ff117212 */ /* 0x000fc800078e33ff */
[----:B------:R-:W2:Y:S03]  /*0310*/  LDC.64 R4, c[0x0][0x388] ;  /* 0x0000e200ff047b82 */ /* 0x000ea60000000a00 */
[----:B-1----:R-:W1:Y:S02]  /*0320*/  MUFU.RCP R11, R11 ;  /* 0x0000000b000b7308 */ /* 0x002e640000001000 */
[----:B-1----:R-:W-:-:S06]  /*0330*/  IADD3 R9, PT, PT, R11, 0xffffffe, RZ ;  /* 0x0ffffffe0b097810 */ /* 0x002fcc0007ffe0ff */
[----:B------:R-:W1:Y:S02]  /*0340*/  F2I.FTZ.U32.TRUNC.NTZ R9, R9 ;  /* 0x0000000900097305 */ /* 0x000e64000021f000 */
[----:B-1----:R-:W-:-:S04]  /*0350*/  IMAD.MOV R10, RZ, RZ, -R9 ;  /* 0x000000ffff0a7224 */ /* 0x002fc800078e0a09 */
[----:B------:R-:W-:Y:S01]  /*0360*/  IMAD R13, R10, R7, RZ ;  /* 0x000000070a0d7224 */ /* 0x000fe200078e02ff */
[----:B------:R-:W-:Y:S02]  /*0370*/  LOP3.LUT R10, R8, 0x3, RZ, 0xc0, !PT ;  /* 0x00000003080a7812 */ /* 0x000fe400078ec0ff */
[----:B------:R-:W-:-:S03]  /*0380*/  MOV R8, RZ ;  /* 0x000000ff00087202 */ /* 0x000fc60000000f00 */
[----:B------:R-:W-:Y:S02]  /*0390*/  IMAD.MOV R12, RZ, RZ, -R10 ;  /* 0x000000ffff0c7224 */ /* 0x000fe400078e0a0a */
[----:B0-2---:R-:W-:-:S07]  /*03a0*/  IMAD.HI.U32 R13, R9, R13, R8 ;  /* 0x0000000d090d7227 */ /* 0x005fce00078e0008 */
.L_x_138:
[----:B0-----:R-:W-:Y:S02]  /*03b0*/  IABS R8, R6 ;  /* 0x0000000600087213 */ /* 0x001fe40000000000 */
[----:B------:R-:W-:Y:S02]  /*03c0*/  IABS R9, R15 ;  /* 0x0000000f00097213 */ /* 0x000fe40000000000 */
[----:B------:R-:W-:Y:S01]  /*03d0*/  ISETP.GE.AND P3, PT, R15, RZ, PT ;  /* 0x000000ff0f00720c */ /* 0x000fe20003f66270 */
[----:B------:R-:W-:Y:S02]  /*03e0*/  IMAD.MOV R10, RZ, RZ, -R8 ;  /* 0x000000ffff0a7224 */ /* 0x000fe400078e0a08 */
[----:B------:R-:W-:-:S04]  /*03f0*/  IMAD.HI.U32 R8, R13, R9, RZ ;  /* 0x000000090d087227 */ /* 0x000fc800078e00ff */
[----:B------:R-:W-:Y:S01]  /*0400*/  IMAD R8, R8, R10, R9 ;  /* 0x0000000a08087224 */ /* 0x000fe200078e0209 */
[----:B------:R-:W-:-:S04]  /*0410*/  IABS R9, R6 ;  /* 0x0000000600097213 */ /* 0x000fc80000000000 */
[----:B------:R-:W-:-:S13]  /*0420*/  ISETP.GT.U32.AND P2, PT, R7, R8, PT ;  /* 0x000000080700720c */ /* 0x000fda0003f44070 */
[----:B------:R-:W-:-:S04]  /*0430*/  @!P2 IADD3 R8, PT, PT, R8, -R9, RZ ;  /* 0x800000090808a210 */ /* 0x000fc80007ffe0ff */
[----:B------:R-:W-:-:S13]  /*0440*/  ISETP.GT.U32.AND P2, PT, R7, R8, PT ;  /* 0x000000080700720c */ /* 0x000fda0003f44070 */
[----:B------:R-:W-:-:S04]  /*0450*/  @!P2 IMAD.IADD R8, R8, 0x1, -R9 ;  /* 0x000000010808a824 */ /* 0x000fc800078e0a09 */
[----:B------:R-:W-:-:S05]  /*0460*/  @!P3 IMAD.MOV R8, RZ, RZ, -R8 ;  /* 0x000000ffff08b224 */ /* 0x000fca00078e0a08 */
[----:B------:R-:W-:-:S05]  /*0470*/  SEL R9, R17, R8, !P1 ;  /* 0x0000000811097207 */ /* 0x000fca0004800000 */
[----:B------:R-:W-:-:S06]  /*0480*/  IMAD.WIDE R8, R9, 0x8, R4 ;  /* 0x0000000809087825 */ /* 0x000fcc00078e0204 */
[----:B------:R-:W2:Y:S01]  /*0490*/  LDG.E.64 R8, desc[UR6][R8.64] ;  /* 0x0000000608087981 */ /* 0x000ea2000c1e1b00 */
[----:B------:R-:W-:Y:S01]  /*04a0*/  IMAD.WIDE R10, R15, 0x8, R2 ;  /* 0x000000080f0a7825 */ /* 0x000fe200078e0202 */
[----:B------:R-:W-:-:S03]  /*04b0*/  IADD3 R12, PT, PT, R12, 0x1, RZ ;  /* 0x000000010c0c7810 */ /* 0x000fc60007ffe0ff */
[----:B------:R-:W-:Y:S01]  /*04c0*/  IMAD.IADD R15, R0, 0x1, R15 ;  /* 0x00000001000f7824 */ /* 0x000fe200078e020f */
[----:B------:R-:W-:Y:S01]  /*04d0*/  ISETP.NE.AND P2, PT, R12, RZ, PT ;  /* 0x000000ff0c00720c */ /* 0x000fe20003f45270 */
[----:B--2---:R0:W-:-:S12]  /*04e0*/  STG.E.64 desc[UR6][R10.64], R8 ;  /* 0x000000080a007986 */ /* 0x0041d8000c101b06 */
[----:B------:R-:W-:Y:S05]  /*04f0*/  @P2 BRA `(.L_x_138) ;  /* 0xfffffffc00ac2947 */ /* 0x000fea000383ffff */
.L_x_137:
[----:B------:R-:W-:Y:S05]  /*0500*/  BSYNC.RECONVERGENT B0 ;  /* 0x0000000000007941 */ /* 0x000fea0003800200 */
.L_x_136:
[----:B------:R-:W-:Y:S05]  /*0510*/  @!P0 EXIT ;  /* 0x000000000000894d */ /* 0x000fea0003800000 */
[----:B------:R-:W-:Y:S01]  /*0520*/  IABS R13, R6 ;  /* 0x00000006000d7213 */ /* 0x000fe20000000000 */
[----:B------:R-:W1:Y:S03]  /*0530*/  LDC.64 R2, c[0x0][0x398] ;  /* 0x0000e600ff027b82 */ /* 0x000e660000000a00 */
[----:B------:R-:W2:Y:S05]  /*0540*/  I2F.RP R7, R13 ;  /* 0x0000000d00077306 */ /* 0x000eaa0000209400 */
[----:B------:R-:W3:Y:S03]  /*0550*/  LDC.64 R4, c[0x0][0x388] ;  /* 0x0000e200ff047b82 */ /* 0x000ee60000000a00 */
[----:B--2---:R-:W0:Y:S02]  /*0560*/  MUFU.RCP R7, R7 ;  /* 0x0000000700077308 */ /* 0x004e240000001000 */
[----:B0-----:R-:W-:-:S06]  /*0570*/  VIADD R8, R7, 0xffffffe ;  /* 0x0ffffffe07087836 */ /* 0x001fcc0000000000 */
[----:B------:R0:W2:Y:S02]  /*0580*/  F2I.FTZ.U32.TRUNC.NTZ R9, R8 ;  /* 0x0000000800097305 */ /* 0x0000a4000021f000 */
[----:B0-----:R-:W-:Y:S01]  /*0590*/  IMAD.MOV.U32 R8, RZ, RZ, RZ ;  /* 0x000000ffff087224 */ /* 0x001fe200078e00ff */
[----:B--2---:R-:W-:-:S05]  /*05a0*/  IADD3 R10, PT, PT, RZ, -R9, RZ ;  /* 0x80000009ff0a7210 */ /* 0x004fca0007ffe0ff */
[----:B------:R-:W-:-:S04]  /*05b0*/  IMAD R11, R10, R13, RZ ;  /* 0x0000000d0a0b7224 */ /* 0x000fc800078e02ff */
[----:B-1-3--:R-:W-:-:S07]  /*05c0*/  IMAD.HI.U32 R12, R9, R11, R8 ;  /* 0x0000000b090c7227 */ /* 0x00afce00078e0008 */
.L_x_139:
[----:B-1----:R-:W-:Y:S02]  /*05d0*/  IABS R9, R15 ;  /* 0x0000000f00097213 */ /* 0x002fe40000000000 */
[-C--:B------:R-:W-:Y:S02]  /*05e0*/  IABS R7, R6.reuse ;  /* 0x0000000600077213 */ /* 0x080fe40000000000 */
[----:B------:R-:W-:Y:S01]  /*05f0*/  ISETP.GE.AND P1, PT, R15, RZ, PT ;  /* 0x000000ff0f00720c */ /* 0x000fe20003f26270 */
[----:B------:R-:W-:Y:S01]  /*0600*/  IMAD.HI.U32 R12, R12, R9, RZ ;  /* 0x000000090c0c7227 */ /* 0x000fe200078e00ff */
[----:B------:R-:W-:-:S03]  /*0610*/  LOP3.LUT R8, RZ, R6, RZ, 0x33, !PT ;  /* 0x00000006ff087212 */ /* 0x000fc600078e33ff */
[----:B------:R-:W-:-:S04]  /*0620*/  IMAD.MOV R7, RZ, RZ, -R7 ;  /* 0x000000ffff077224 */ /* 0x000fc800078e0a07 */
[----:B------:R-:W-:Y:S01]  /*0630*/  IMAD R12, R12, R7, R9 ;  /* 0x000000070c0c7224 */ /* 0x000fe200078e0209 */
[----:B------:R-:W-:-:S04]  /*0640*/  IABS R9, R6 ;  /* 0x0000000600097213 */ /* 0x000fc80000000000 */
[----:B------:R-:W-:-:S13]  /*0650*/  ISETP.GT.U32.AND P0, PT, R13, R12, PT ;  /* 0x0000000c0d00720c */ /* 0x000fda0003f04070 */
[----:B------:R-:W-:-:S04]  /*0660*/  @!P0 IADD3 R12, PT, PT, R12, -R9, RZ ;  /* 0x800000090c0c8210 */ /* 0x000fc80007ffe0ff */
[----:B------:R-:W-:-:S13]  /*0670*/  ISETP.GT.U32.AND P0, PT, R13, R12, PT ;  /* 0x0000000c0d00720c */ /* 0x000fda0003f04070 */
[----:B------:R-:W-:Y:S01]  /*0680*/  @!P0 IMAD.IADD R12, R12, 0x1, -R9 ;  /* 0x000000010c0c8824 */ /* 0x000fe200078e0a09 */
[----:B------:R-:W-:-:S03]  /*0690*/  ISETP.NE.AND P0, PT, R6, RZ, PT ;  /* 0x000000ff0600720c */ /* 0x000fc60003f05270 */
[----:B------:R-:W-:-:S05]  /*06a0*/  @!P1 IMAD.MOV R12, RZ, RZ, -R12 ;  /* 0x000000ffff0c9224 */ /* 0x000fca00078e0a0c */
[----:B------:R-:W-:-:S05]  /*06b0*/  SEL R11, R8, R12, !P0 ;  /* 0x0000000c080b7207 */ /* 0x000fca0004000000 */
[----:B------:R-:W-:-:S06]  /*06c0*/  IMAD.WIDE R10, R11, 0x8, R4 ;  /* 0x000000080b0a7825 */ /* 0x000fcc00078e0204 */
[----:B------:R-:W2:Y:S01]  /*06d0*/  LDG.E.64 R10, desc[UR6][R10.64] ;  /* 0x000000060a0a7981 */ /* 0x000ea2000c1e1b00 */
[----:B------:R-:W0:Y:S01]  /*06e0*/  I2F.RP R14, R9 ;  /* 0x00000009000e7306 */ /* 0x000e220000209400 */
[----:B------:R-:W-:-:S05]  /*06f0*/  IMAD.IADD R19, R0, 0x1, R15 ;  /* 0x0000000100137824 */ /* 0x000fca00078e020f */
[----:B------:R-:W-:Y:S02]  /*0700*/  IABS R18, R19 ;  /* 0x0000001300127213 */ /* 0x000fe40000000000 */
[----:B------:R-:W-:Y:S01]  /*0710*/  ISETP.GE.AND P2, PT, R19, RZ, PT ;  /* 0x000000ff1300720c */ /* 0x000fe20003f46270 */
[----:B0-----:R-:W0:Y:S02]  /*0720*/  MUFU.RCP R14, R14 ;  /* 0x0000000e000e7308 */ /* 0x001e240000001000 */
[----:B0-----:R-:W-:-:S06]  /*0730*/  IADD3 R16, PT, PT, R14, 0xffffffe, RZ ;  /* 0x0ffffffe0e107810 */ /* 0x001fcc0007ffe0ff */
[----:B------:R-:W0:Y:S02]  /*0740*/  F2I.FTZ.U32.TRUNC.NTZ R13, R16 ;  /* 0x00000010000d7305 */ /* 0x000e24000021f000 */
[----:B0-----:R-:W-:-:S04]  /*0750*/  IMAD.MOV R12, RZ, RZ, -R13 ;  /* 0x000000ffff0c7224 */ /* 0x001fc800078e0a0d */
[----:B------:R-:W-:Y:S01]  /*0760*/  IMAD R17, R12, R9, RZ ;  /* 0x000000090c117224 */ /* 0x000fe200078e02ff */
[----:B------:R-:W-:-:S05]  /*0770*/  MOV R12, RZ ;  /* 0x000000ff000c7202 */ /* 0x000fca0000000f00 */
[----:B------:R-:W-:-:S04]  /*0780*/  IMAD.HI.U32 R12, R13, R17, R12 ;  /* 0x000000110d0c7227 */ /* 0x000fc800078e000c */
[----:B------:R-:W-:-:S04]  /*0790*/  IMAD.MOV.U32 R13, RZ, RZ, R18 ;  /* 0x000000ffff0d7224 */ /* 0x000fc800078e0012 */
[----:B------:R-:W-:-:S04]  /*07a0*/  IMAD.HI.U32 R14, R12, R13, RZ ;  /* 0x0000000d0c0e7227 */ /* 0x000fc800078e00ff */
[----:B------:R-:W-:Y:S02]  /*07b0*/  IMAD R14, R14, R7, R13 ;  /* 0x000000070e0e7224 */ /* 0x000fe400078e020d */
[----:B------:R-:W-:-:S05]  /*07c0*/  IMAD.MOV.U32 R13, RZ, RZ, R9 ;  /* 0x000000ffff0d7224 */ /* 0x000fca00078e0009 */
[----:B------:R-:W-:-:S13]  /*07d0*/  ISETP.GT.U32.AND P1, PT, R13, R14, PT ;  /* 0x0000000e0d00720c */ /* 0x000fda0003f24070 */
[----:B------:R-:W-:-:S04]  /*07e0*/  @!P1 IADD3 R14, PT, PT, R14, -R9, RZ ;  /* 0x800000090e0e9210 */ /* 0x000fc80007ffe0ff */
[----:B------:R-:W-:-:S13]  /*07f0*/  ISETP.GT.U32.AND P1, PT, R13, R14, PT ;  /* 0x0000000e0d00720c */ /* 0x000fda0003f24070 */
[----:B------:R-:W-:-:S04]  /*0800*/  @!P1 IMAD.IADD R14, R14, 0x1, -R9 ;  /* 0x000000010e0e9824 */ /* 0x000fc800078e0a09 */
[----:B------:R-:W-:-:S05]  /*0810*/  @!P2 IMAD.MOV R14, RZ, RZ, -R14 ;  /* 0x000000ffff0ea224 */ /* 0x000fca00078e0a0e */
[----:B------:R-:W-:Y:S01]  /*0820*/  SEL R17, R8, R14, !P0 ;  /* 0x0000000e08117207 */ /* 0x000fe20004000000 */
[----:B------:R-:W-:-:S04]  /*0830*/  IMAD.WIDE R14, R15, 0x8, R2 ;  /* 0x000000080f0e7825 */ /* 0x000fc800078e0202 */
[----:B------:R-:W-:Y:S01]  /*0840*/  IMAD.WIDE R16, R17, 0x8, R4 ;  /* 0x0000000811107825 */ /* 0x000fe200078e0204 */
[----:B--2---:R0:W-:Y:S05]  /*0850*/  STG.E.64 desc[UR6][R14.64], R10 ;  /* 0x0000000a0e007986 */ /* 0x0041ea000c101b06 */
[----:B------:R-:W2:Y:S01]  /*0860*/  LDG.E.64 R16, desc[UR6][R16.64] ;  /* 0x0000000610107981 */ /* 0x000ea2000c1e1b00 */
[----:B------:R-:W-:-:S04]  /*0870*/  IADD3 R21, PT, PT, R0, R19, RZ ;  /* 0x0000001300157210 */ /* 0x000fc80007ffe0ff */
[----:B------:R-:W-:Y:S02]  /*0880*/  IABS R19, R21 ;  /* 0x0000001500137213 */ /* 0x000fe40000000000 */
[----:B------:R-:W-:-:S03]  /*0890*/  ISETP.GE.AND P2, PT, R21, RZ, PT ;  /* 0x000000ff1500720c */ /* 0x000fc60003f46270 */
[----:B------:R-:W-:-:S04]  /*08a0*/  IMAD.HI.U32 R18, R12, R19, RZ ;  /* 0x000000130c127227 */ /* 0x000fc800078e00ff */
[----:B------:R-:W-:Y:S02]  /*08b0*/  IMAD R18, R18, R7, R19 ;  /* 0x0000000712127224 */ /* 0x000fe400078e0213 */
[----:B0-----:R-:W-:-:S03]  /*08c0*/  IMAD.WIDE R14, R0, 0x8, R14 ;  /* 0x00000008000e7825 */ /* 0x001fc600078e020e */
[----:B------:R-:W-:-:S13]  /*08d0*/  ISETP.GT.U32.AND P1, PT, R13, R18, PT ;  /* 0x000000120d00720c */ /* 0x000fda0003f24070 */
[----:B------:R-:W-:-:S05]  /*08e0*/  @!P1 IMAD.IADD R18, R18, 0x1, -R9 ;  /* 0x0000000112129824 */ /* 0x000fca00078e0a09 */
[----:B------:R-:W-:-:S13]  /*08f0*/  ISETP.GT.U32.AND P1, PT, R13, R18, PT ;  /* 0x000000120d00720c */ /* 0x000fda0003f24070 */
[----:B------:R-:W-:-:S05]  /*0900*/  @!P1 IMAD.IADD R18, R18, 0x1, -R9 ;  /* 0x0000000112129824 */ /* 0x000fca00078e0a09 */
[----:B------:R-:W-:-:S04]  /*0910*/  @!P2 IADD3 R18, PT, PT, -R18, RZ, RZ ;  /* 0x000000ff1212a210 */ /* 0x000fc80007ffe1ff */
[----:B------:R-:W-:-:S05]  /*0920*/  SEL R11, R8, R18, !P0 ;  /* 0x00000012080b7207 */ /* 0x000fca0004000000 */
[----:B------:R-:W-:-:S04]  /*0930*/  IMAD.WIDE R10, R11, 0x8, R4 ;  /* 0x000000080b0a7825 */ /* 0x000fc800078e0204 */
[----:B------:R-:W-:Y:S01]  /*0940*/  IMAD.IADD R19, R0, 0x1, R21 ;  /* 0x0000000100137824 */ /* 0x000fe200078e0215 */
[----:B--2---:R0:W-:Y:S04]  /*0950*/  STG.E.64 desc[UR6][R14.64], R16 ;  /* 0x000000100e007986 */ /* 0x0041e8000c101b06 */
[----:B------:R-:W2:Y:S01]  /*0960*/  LDG.E.64 R10, desc[UR6][R10.64] ;  /* 0x000000060a0a7981 */ /* 0x000ea2000c1e1b00 */
[----:B------:R-:W-:Y:S02]  /*0970*/  IABS R21, R19 ;  /* 0x0000001300157213 */ /* 0x000fe40000000000 */
[----:B------:R-:W-:-:S03]  /*0980*/  ISETP.GE.AND P2, PT, R19, RZ, PT ;  /* 0x000000ff1300720c */ /* 0x000fc60003f46270 */
[----:B------:R-:W-:-:S04]  /*0990*/  IMAD.HI.U32 R18, R12, R21, RZ ;  /* 0x000000150c127227 */ /* 0x000fc800078e00ff */
[----:B------:R-:W-:Y:S02]  /*09a0*/  IMAD R18, R18, R7, R21 ;  /* 0x0000000712127224 */ /* 0x000fe400078e0215 */
[----:B------:R-:W-:-:S03]  /*09b0*/  IMAD.WIDE R20, R0, 0x8, R14 ;  /* 0x0000000800147825 */ /* 0x000fc600078e020e */
[----:B------:R-:W-:-:S13]  /*09c0*/  ISETP.GT.U32.AND P1, PT, R13, R18, PT ;  /* 0x000000120d00720c */ /* 0x000fda0003f24070 */
[----:B------:R-:W-:-:S05]  /*09d0*/  @!P1 IMAD.IADD R18, R18, 0x1, -R9 ;  /* 0x0000000112129824 */ /* 0x000fca00078e0a09 */
[----:B------:R-:W-:-:S13]  /*09e0*/  ISETP.GT.U32.AND P1, PT, R13, R18, PT ;  /* 0x000000120d00720c */ /* 0x000fda0003f24070 */
[----:B------:R-:W-:-:S05]  /*09f0*/  @!P1 IADD3 R18, PT, PT, R18, -R9, RZ ;  /* 0x8000000912129210 */ /* 0x000fca0007ffe0ff */
[----:B------:R-:W-:-:S05]  /*0a00*/  @!P2 IMAD.MOV R18, RZ, RZ, -R18 ;  /* 0x000000ffff12a224 */ /* 0x000fca00078e0a12 */
[----:B------:R-:W-:-:S05]  /*0a10*/  SEL R9, R8, R18, !P0 ;  /* 0x0000001208097207 */ /* 0x000fca0004000000 */
[----:B------:R-:W-:Y:S01]  /*0a20*/  IMAD.WIDE R8, R9, 0x8, R4 ;  /* 0x0000000809087825 */ /* 0x000fe200078e0204 */
[----:B--2---:R1:W-:Y:S05]  /*0a30*/  STG.E.64 desc[UR6][R20.64], R10 ;  /* 0x0000000a14007986 */ /* 0x0043ea000c101b06 */
[----:B------:R-:W2:Y:S01]  /*0a40*/  LDG.E.64 R8, desc[UR6][R8.64] ;  /* 0x0000000608087981 */ /* 0x000ea2000c1e1b00 */
[C---:B0-----:R-:W-:Y:S01]  /*0a50*/  IMAD.WIDE R16, R0.reuse, 0x8, R20 ;  /* 0x0000000800107825 */ /* 0x041fe200078e0214 */
[----:B------:R-:W-:-:S04]  /*0a60*/  IADD3 R15, PT, PT, R0, R19, RZ ;  /* 0x00000013000f7210 */ /* 0x000fc80007ffe0ff */
[----:B------:R-:W-:Y:S01]  /*0a70*/  ISETP.GE.AND P0, PT, R15, UR4, PT ;  /* 0x000000040f007c0c */ /* 0x000fe2000bf06270 */
[----:B--2---:R1:W-:-:S12]  /*0a80*/  STG.E.64 desc[UR6][R16.64], R8 ;  /* 0x0000000810007986 */ /* 0x0043d8000c101b06 */
[----:B------:R-:W-:Y:S05]  /*0a90*/  @!P0 BRA `(.L_x_139) ;  /* 0xfffffff800cc8947 */ /* 0x000fea000383ffff */
[----:B------:R-:W-:Y:S05]  /*0aa0*/  EXIT ;  /* 0x000000000000794d */ /* 0x000fea0003800000 */
.L_x_140:
        /* <DEDUP_REMOVED lines=13> */
.L_x_145:


//--------------------- .nv.shared.reserved.0     --------------------------
	.section	.nv.shared.reserved.0,"aw",@nobits
	.weak		__nv_reservedSMEM_offset_0_alias
	.size		__nv_reservedSMEM_offset_0_alias, 0, 64
	.other		__nv_reservedSMEM_offset_0_alias,@"STO_CUDA_RESERVED_SHARED STV_DEFAULT"
__nv_reservedSMEM_offset_0_alias:
	.zero		0
	.zero		64


//--------------------- .nv.constant0._Z17d_assign_clusters8points_tS_PiPc --------------------------
	.section	.nv.constant0._Z17d_assign_clusters8points_tS_PiPc,"a",@progbits
	.sectionflags	@""
	.align	4
.nv.constant0._Z17d_assign_clusters8points_tS_PiPc:
	.zero		944


//--------------------- .nv.constant0._Z19d_compute_centroids8points_tS_PiS0_ --------------------------
	.section	.nv.constant0._Z19d_compute_centroids8points_tS_PiS0_,"a",@progbits
	.sectionflags	@""
	.align	4
.nv.constant0._Z19d_compute_centroids8points_tS_PiS0_:
	.zero		944


//--------------------- .nv.constant0._Z13init_clusters8points_tS_Pi --------------------------
	.section	.nv.constant0._Z13init_clusters8points_tS_Pi,"a",@progbits
	.sectionflags	@""
	.align	4
.nv.constant0._Z13init_clusters8points_tS_Pi:
	.zero		936


//--------------------- .nv.constant0._Z14init_centroids8points_tS_ --------------------------
	.section	.nv.constant0._Z14init_centroids8points_tS_,"a",@progbits
	.sectionflags	@""
	.align	4
.nv.constant0._Z14init_centroids8points_tS_:
	.zero		928


//--------------------- SYMBOLS --------------------------

	.type		.nv.reservedSmem.offset0,@object
	.size		.nv.reservedSmem.offset0,0x4
